//
// Generated by NVIDIA NVVM Compiler
//
// Compiler Build ID: CL-36424714
// Cuda compilation tools, release 13.0, V13.0.88
// Based on NVVM 20.0.0
//

.version 9.0
.target sm_100
.address_size 64

	// .globl	_Z5mult1PiS_S_iii
// _ZZ5mult1PiS_S_iiiE5col_B has been demoted
// _ZZ5mult1PiS_S_iiiE8dot_prod has been demoted
// _ZZ5mult1PiS_S_iiiE6col_E1 has been demoted
// _ZZ5mult2PiS_S_iiiE5row_D has been demoted
// _ZZ5mult2PiS_S_iiiE8dot_prod has been demoted
// _ZZ5mult2PiS_S_iiiE6col_E2 has been demoted

.visible .entry _Z5mult1PiS_S_iii(
	.param .u64 .ptr .align 1 _Z5mult1PiS_S_iii_param_0,
	.param .u64 .ptr .align 1 _Z5mult1PiS_S_iii_param_1,
	.param .u64 .ptr .align 1 _Z5mult1PiS_S_iii_param_2,
	.param .u32 _Z5mult1PiS_S_iii_param_3,
	.param .u32 _Z5mult1PiS_S_iii_param_4,
	.param .u32 _Z5mult1PiS_S_iii_param_5
)
{
	.reg .pred 	%p<11>;
	.reg .b32 	%r<162>;
	.reg .b64 	%rd<57>;
	// demoted variable
	.shared .align 4 .b8 _ZZ5mult1PiS_S_iiiE5col_B[4096];
	// demoted variable
	.shared .align 4 .b8 _ZZ5mult1PiS_S_iiiE8dot_prod[4096];
	// demoted variable
	.shared .align 4 .b8 _ZZ5mult1PiS_S_iiiE6col_E1[4096];
	ld.param.u64 	%rd7, [_Z5mult1PiS_S_iii_param_0];
	ld.param.u64 	%rd5, [_Z5mult1PiS_S_iii_param_1];
	ld.param.u64 	%rd8, [_Z5mult1PiS_S_iii_param_2];
	ld.param.u32 	%r24, [_Z5mult1PiS_S_iii_param_3];
	ld.param.u32 	%r25, [_Z5mult1PiS_S_iii_param_4];
	ld.param.u32 	%r26, [_Z5mult1PiS_S_iii_param_5];
	cvta.to.global.u64 	%rd1, %rd8;
	cvta.to.global.u64 	%rd2, %rd7;
	mov.b64 	%rd56, -1;
	mov.u32 	%r154, _ZZ5mult1PiS_S_iiiE6col_E1;
$L__BB0_1:
	mov.b32 	%r28, 0;
	st.shared.u32 	[%r154], %r28;
	add.s64 	%rd56, %rd56, 1;
	add.s32 	%r154, %r154, 4;
	setp.lt.u64 	%p1, %rd56, 1023;
	@%p1 bra 	$L__BB0_1;
	mov.u32 	%r3, %ctaid.x;
	mov.u32 	%r4, %tid.x;
	mad.lo.s32 	%r29, %r26, %r4, %r3;
	cvta.to.global.u64 	%rd9, %rd5;
	mul.wide.s32 	%rd10, %r29, 4;
	add.s64 	%rd11, %rd9, %rd10;
	ld.global.u32 	%r30, [%rd11];
	shl.b32 	%r31, %r4, 2;
	mov.u32 	%r32, _ZZ5mult1PiS_S_iiiE5col_B;
	add.s32 	%r5, %r32, %r31;
	st.shared.u32 	[%r5], %r30;
	bar.sync 	0;
	setp.lt.s32 	%p2, %r24, 1;
	@%p2 bra 	$L__BB0_14;
	setp.lt.u32 	%p3, %r24, 8;
	mov.b32 	%r160, 0;
	@%p3 bra 	$L__BB0_6;
	mov.u32 	%r35, _ZZ5mult1PiS_S_iiiE6col_E1;
	add.s32 	%r155, %r35, 16;
	and.b32  	%r160, %r24, 2147483640;
	neg.s32 	%r158, %r160;
	mov.u32 	%r42, _ZZ5mult1PiS_S_iiiE8dot_prod;
	add.s32 	%r43, %r42, %r31;
	mul.wide.s32 	%rd16, %r25, 4;
	mul.wide.s32 	%rd18, %r26, 4;
	shl.b32 	%r89, %r25, 3;
	mov.u32 	%r156, %r3;
	mov.u32 	%r157, %r4;
$L__BB0_5:
	.pragma "nounroll";
	mov.b32 	%r37, 0;
	st.shared.u32 	[%r155+-16], %r37;
	bar.sync 	0;
	mul.wide.s32 	%rd12, %r157, 4;
	add.s64 	%rd13, %rd2, %rd12;
	ld.global.u32 	%r38, [%rd13];
	ld.shared.u32 	%r39, [%r5];
	mul.lo.s32 	%r40, %r39, %r38;
	st.shared.u32 	[%r43], %r40;
	bar.sync 	0;
	ld.shared.u32 	%r44, [%r43];
	atom.shared.add.u32 	%r45, [%r155+-16], %r44;
	bar.sync 	0;
	ld.shared.u32 	%r46, [%r155+-16];
	mul.wide.s32 	%rd14, %r156, 4;
	add.s64 	%rd15, %rd1, %rd14;
	st.global.u32 	[%rd15], %r46;
	bar.sync 	0;
	st.shared.u32 	[%r155+-12], %r37;
	bar.sync 	0;
	add.s64 	%rd17, %rd13, %rd16;
	ld.global.u32 	%r47, [%rd17];
	ld.shared.u32 	%r48, [%r5];
	mul.lo.s32 	%r49, %r48, %r47;
	st.shared.u32 	[%r43], %r49;
	bar.sync 	0;
	ld.shared.u32 	%r50, [%r43];
	atom.shared.add.u32 	%r51, [%r155+-12], %r50;
	bar.sync 	0;
	ld.shared.u32 	%r52, [%r155+-12];
	add.s64 	%rd19, %rd15, %rd18;
	st.global.u32 	[%rd19], %r52;
	bar.sync 	0;
	st.shared.u32 	[%r155+-8], %r37;
	bar.sync 	0;
	add.s64 	%rd20, %rd17, %rd16;
	ld.global.u32 	%r53, [%rd20];
	ld.shared.u32 	%r54, [%r5];
	mul.lo.s32 	%r55, %r54, %r53;
	st.shared.u32 	[%r43], %r55;
	bar.sync 	0;
	ld.shared.u32 	%r56, [%r43];
	atom.shared.add.u32 	%r57, [%r155+-8], %r56;
	bar.sync 	0;
	ld.shared.u32 	%r58, [%r155+-8];
	add.s64 	%rd21, %rd19, %rd18;
	st.global.u32 	[%rd21], %r58;
	bar.sync 	0;
	st.shared.u32 	[%r155+-4], %r37;
	bar.sync 	0;
	add.s64 	%rd22, %rd20, %rd16;
	ld.global.u32 	%r59, [%rd22];
	ld.shared.u32 	%r60, [%r5];
	mul.lo.s32 	%r61, %r60, %r59;
	st.shared.u32 	[%r43], %r61;
	bar.sync 	0;
	ld.shared.u32 	%r62, [%r43];
	atom.shared.add.u32 	%r63, [%r155+-4], %r62;
	bar.sync 	0;
	ld.shared.u32 	%r64, [%r155+-4];
	add.s64 	%rd23, %rd21, %rd18;
	st.global.u32 	[%rd23], %r64;
	bar.sync 	0;
	st.shared.u32 	[%r155], %r37;
	bar.sync 	0;
	add.s64 	%rd24, %rd22, %rd16;
	ld.global.u32 	%r65, [%rd24];
	ld.shared.u32 	%r66, [%r5];
	mul.lo.s32 	%r67, %r66, %r65;
	st.shared.u32 	[%r43], %r67;
	bar.sync 	0;
	ld.shared.u32 	%r68, [%r43];
	atom.shared.add.u32 	%r69, [%r155], %r68;
	bar.sync 	0;
	ld.shared.u32 	%r70, [%r155];
	add.s64 	%rd25, %rd23, %rd18;
	st.global.u32 	[%rd25], %r70;
	bar.sync 	0;
	st.shared.u32 	[%r155+4], %r37;
	bar.sync 	0;
	add.s64 	%rd26, %rd24, %rd16;
	ld.global.u32 	%r71, [%rd26];
	ld.shared.u32 	%r72, [%r5];
	mul.lo.s32 	%r73, %r72, %r71;
	st.shared.u32 	[%r43], %r73;
	bar.sync 	0;
	ld.shared.u32 	%r74, [%r43];
	atom.shared.add.u32 	%r75, [%r155+4], %r74;
	bar.sync 	0;
	ld.shared.u32 	%r76, [%r155+4];
	add.s64 	%rd27, %rd25, %rd18;
	st.global.u32 	[%rd27], %r76;
	bar.sync 	0;
	st.shared.u32 	[%r155+8], %r37;
	bar.sync 	0;
	add.s64 	%rd28, %rd26, %rd16;
	ld.global.u32 	%r77, [%rd28];
	ld.shared.u32 	%r78, [%r5];
	mul.lo.s32 	%r79, %r78, %r77;
	st.shared.u32 	[%r43], %r79;
	bar.sync 	0;
	ld.shared.u32 	%r80, [%r43];
	atom.shared.add.u32 	%r81, [%r155+8], %r80;
	bar.sync 	0;
	ld.shared.u32 	%r82, [%r155+8];
	add.s64 	%rd29, %rd27, %rd18;
	st.global.u32 	[%rd29], %r82;
	bar.sync 	0;
	st.shared.u32 	[%r155+12], %r37;
	bar.sync 	0;
	add.s64 	%rd30, %rd28, %rd16;
	ld.global.u32 	%r83, [%rd30];
	ld.shared.u32 	%r84, [%r5];
	mul.lo.s32 	%r85, %r84, %r83;
	st.shared.u32 	[%r43], %r85;
	bar.sync 	0;
	ld.shared.u32 	%r86, [%r43];
	atom.shared.add.u32 	%r87, [%r155+12], %r86;
	bar.sync 	0;
	ld.shared.u32 	%r88, [%r155+12];
	add.s64 	%rd31, %rd29, %rd18;
	st.global.u32 	[%rd31], %r88;
	bar.sync 	0;
	add.s32 	%r158, %r158, 8;
	add.s32 	%r157, %r157, %r89;
	shl.b32 	%r90, %r26, 3;
	add.s32 	%r156, %r156, %r90;
	add.s32 	%r155, %r155, 32;
	setp.ne.s32 	%p4, %r158, 0;
	@%p4 bra 	$L__BB0_5;
$L__BB0_6:
	and.b32  	%r17, %r24, 7;
	setp.eq.s32 	%p5, %r17, 0;
	@%p5 bra 	$L__BB0_14;
	shl.b32 	%r91, %r4, 2;
	mov.u32 	%r92, _ZZ5mult1PiS_S_iiiE8dot_prod;
	add.s32 	%r18, %r92, %r91;
	and.b32  	%r19, %r24, 3;
	setp.lt.u32 	%p6, %r17, 4;
	@%p6 bra 	$L__BB0_9;
	shl.b32 	%r93, %r160, 2;
	mov.u32 	%r94, _ZZ5mult1PiS_S_iiiE6col_E1;
	add.s32 	%r95, %r94, %r93;
	mov.b32 	%r96, 0;
	st.shared.u32 	[%r95], %r96;
	bar.sync 	0;
	mad.lo.s32 	%r97, %r160, %r25, %r4;
	mul.wide.s32 	%rd32, %r97, 4;
	add.s64 	%rd33, %rd2, %rd32;
	ld.global.u32 	%r98, [%rd33];
	ld.shared.u32 	%r99, [%r5];
	mul.lo.s32 	%r100, %r99, %r98;
	st.shared.u32 	[%r18], %r100;
	bar.sync 	0;
	ld.shared.u32 	%r101, [%r18];
	atom.shared.add.u32 	%r102, [%r95], %r101;
	bar.sync 	0;
	ld.shared.u32 	%r103, [%r95];
	mad.lo.s32 	%r104, %r160, %r26, %r3;
	mul.wide.s32 	%rd34, %r104, 4;
	add.s64 	%rd35, %rd1, %rd34;
	st.global.u32 	[%rd35], %r103;
	bar.sync 	0;
	st.shared.u32 	[%r95+4], %r96;
	bar.sync 	0;
	mul.wide.s32 	%rd36, %r25, 4;
	add.s64 	%rd37, %rd33, %rd36;
	ld.global.u32 	%r105, [%rd37];
	ld.shared.u32 	%r106, [%r5];
	mul.lo.s32 	%r107, %r106, %r105;
	st.shared.u32 	[%r18], %r107;
	bar.sync 	0;
	ld.shared.u32 	%r108, [%r18];
	atom.shared.add.u32 	%r109, [%r95+4], %r108;
	bar.sync 	0;
	ld.shared.u32 	%r110, [%r95+4];
	mul.wide.s32 	%rd38, %r26, 4;
	add.s64 	%rd39, %rd35, %rd38;
	st.global.u32 	[%rd39], %r110;
	bar.sync 	0;
	st.shared.u32 	[%r95+8], %r96;
	bar.sync 	0;
	add.s64 	%rd40, %rd37, %rd36;
	ld.global.u32 	%r111, [%rd40];
	ld.shared.u32 	%r112, [%r5];
	mul.lo.s32 	%r113, %r112, %r111;
	st.shared.u32 	[%r18], %r113;
	bar.sync 	0;
	ld.shared.u32 	%r114, [%r18];
	atom.shared.add.u32 	%r115, [%r95+8], %r114;
	bar.sync 	0;
	ld.shared.u32 	%r116, [%r95+8];
	add.s64 	%rd41, %rd39, %rd38;
	st.global.u32 	[%rd41], %r116;
	bar.sync 	0;
	st.shared.u32 	[%r95+12], %r96;
	bar.sync 	0;
	add.s64 	%rd42, %rd40, %rd36;
	ld.global.u32 	%r117, [%rd42];
	ld.shared.u32 	%r118, [%r5];
	mul.lo.s32 	%r119, %r118, %r117;
	st.shared.u32 	[%r18], %r119;
	bar.sync 	0;
	ld.shared.u32 	%r120, [%r18];
	atom.shared.add.u32 	%r121, [%r95+12], %r120;
	bar.sync 	0;
	ld.shared.u32 	%r122, [%r95+12];
	add.s64 	%rd43, %rd41, %rd38;
	st.global.u32 	[%rd43], %r122;
	bar.sync 	0;
	add.s32 	%r160, %r160, 4;
$L__BB0_9:
	setp.eq.s32 	%p7, %r19, 0;
	@%p7 bra 	$L__BB0_14;
	setp.eq.s32 	%p8, %r19, 1;
	@%p8 bra 	$L__BB0_12;
	shl.b32 	%r123, %r160, 2;
	mov.u32 	%r124, _ZZ5mult1PiS_S_iiiE6col_E1;
	add.s32 	%r125, %r124, %r123;
	mov.b32 	%r126, 0;
	st.shared.u32 	[%r125], %r126;
	bar.sync 	0;
	mad.lo.s32 	%r127, %r160, %r25, %r4;
	mul.wide.s32 	%rd44, %r127, 4;
	add.s64 	%rd45, %rd2, %rd44;
	ld.global.u32 	%r128, [%rd45];
	ld.shared.u32 	%r129, [%r5];
	mul.lo.s32 	%r130, %r129, %r128;
	st.shared.u32 	[%r18], %r130;
	bar.sync 	0;
	ld.shared.u32 	%r131, [%r18];
	atom.shared.add.u32 	%r132, [%r125], %r131;
	bar.sync 	0;
	ld.shared.u32 	%r133, [%r125];
	mad.lo.s32 	%r134, %r160, %r26, %r3;
	mul.wide.s32 	%rd46, %r134, 4;
	add.s64 	%rd47, %rd1, %rd46;
	st.global.u32 	[%rd47], %r133;
	bar.sync 	0;
	st.shared.u32 	[%r125+4], %r126;
	bar.sync 	0;
	mul.wide.s32 	%rd48, %r25, 4;
	add.s64 	%rd49, %rd45, %rd48;
	ld.global.u32 	%r135, [%rd49];
	ld.shared.u32 	%r136, [%r5];
	mul.lo.s32 	%r137, %r136, %r135;
	st.shared.u32 	[%r18], %r137;
	bar.sync 	0;
	ld.shared.u32 	%r138, [%r18];
	atom.shared.add.u32 	%r139, [%r125+4], %r138;
	bar.sync 	0;
	ld.shared.u32 	%r140, [%r125+4];
	mul.wide.s32 	%rd50, %r26, 4;
	add.s64 	%rd51, %rd47, %rd50;
	st.global.u32 	[%rd51], %r140;
	bar.sync 	0;
	add.s32 	%r160, %r160, 2;
$L__BB0_12:
	and.b32  	%r141, %r24, 1;
	setp.eq.b32 	%p9, %r141, 1;
	not.pred 	%p10, %p9;
	@%p10 bra 	$L__BB0_14;
	shl.b32 	%r142, %r160, 2;
	mov.u32 	%r143, _ZZ5mult1PiS_S_iiiE6col_E1;
	add.s32 	%r144, %r143, %r142;
	mov.b32 	%r145, 0;
	st.shared.u32 	[%r144], %r145;
	bar.sync 	0;
	mad.lo.s32 	%r146, %r160, %r25, %r4;
	mul.wide.s32 	%rd52, %r146, 4;
	add.s64 	%rd53, %rd2, %rd52;
	ld.global.u32 	%r147, [%rd53];
	ld.shared.u32 	%r148, [%r5];
	mul.lo.s32 	%r149, %r148, %r147;
	st.shared.u32 	[%r18], %r149;
	bar.sync 	0;
	ld.shared.u32 	%r150, [%r18];
	atom.shared.add.u32 	%r151, [%r144], %r150;
	bar.sync 	0;
	ld.shared.u32 	%r152, [%r144];
	mad.lo.s32 	%r153, %r160, %r26, %r3;
	mul.wide.s32 	%rd54, %r153, 4;
	add.s64 	%rd55, %rd1, %rd54;
	st.global.u32 	[%rd55], %r152;
	bar.sync 	0;
$L__BB0_14:
	ret;

}
	// .globl	_Z5mult2PiS_S_iii
.visible .entry _Z5mult2PiS_S_iii(
	.param .u64 .ptr .align 1 _Z5mult2PiS_S_iii_param_0,
	.param .u64 .ptr .align 1 _Z5mult2PiS_S_iii_param_1,
	.param .u64 .ptr .align 1 _Z5mult2PiS_S_iii_param_2,
	.param .u32 _Z5mult2PiS_S_iii_param_3,
	.param .u32 _Z5mult2PiS_S_iii_param_4,
	.param .u32 _Z5mult2PiS_S_iii_param_5
)
{
	.reg .pred 	%p<11>;
	.reg .b32 	%r<162>;
	.reg .b64 	%rd<57>;
	// demoted variable
	.shared .align 4 .b8 _ZZ5mult2PiS_S_iiiE5row_D[4096];
	// demoted variable
	.shared .align 4 .b8 _ZZ5mult2PiS_S_iiiE8dot_prod[4096];
	// demoted variable
	.shared .align 4 .b8 _ZZ5mult2PiS_S_iiiE6col_E2[4096];
	ld.param.u64 	%rd7, [_Z5mult2PiS_S_iii_param_0];
	ld.param.u64 	%rd5, [_Z5mult2PiS_S_iii_param_1];
	ld.param.u64 	%rd8, [_Z5mult2PiS_S_iii_param_2];
	ld.param.u32 	%r24, [_Z5mult2PiS_S_iii_param_3];
	ld.param.u32 	%r25, [_Z5mult2PiS_S_iii_param_4];
	ld.param.u32 	%r26, [_Z5mult2PiS_S_iii_param_5];
	cvta.to.global.u64 	%rd1, %rd8;
	cvta.to.global.u64 	%rd2, %rd7;
	mov.b64 	%rd56, -1;
	mov.u32 	%r154, _ZZ5mult2PiS_S_iiiE6col_E2;
$L__BB1_1:
	mov.b32 	%r28, 0;
	st.shared.u32 	[%r154], %r28;
	add.s64 	%rd56, %rd56, 1;
	add.s32 	%r154, %r154, 4;
	setp.lt.u64 	%p1, %rd56, 1023;
	@%p1 bra 	$L__BB1_1;
	mov.u32 	%r3, %ctaid.x;
	mov.u32 	%r4, %tid.x;
	mad.lo.s32 	%r29, %r25, %r3, %r4;
	cvta.to.global.u64 	%rd9, %rd5;
	mul.wide.s32 	%rd10, %r29, 4;
	add.s64 	%rd11, %rd9, %rd10;
	ld.global.u32 	%r30, [%rd11];
	shl.b32 	%r31, %r4, 2;
	mov.u32 	%r32, _ZZ5mult2PiS_S_iiiE5row_D;
	add.s32 	%r5, %r32, %r31;
	st.shared.u32 	[%r5], %r30;
	bar.sync 	0;
	setp.lt.s32 	%p2, %r24, 1;
	@%p2 bra 	$L__BB1_14;
	setp.lt.u32 	%p3, %r24, 8;
	mov.b32 	%r160, 0;
	@%p3 bra 	$L__BB1_6;
	mov.u32 	%r35, _ZZ5mult2PiS_S_iiiE6col_E2;
	add.s32 	%r155, %r35, 16;
	and.b32  	%r160, %r24, 2147483640;
	neg.s32 	%r158, %r160;
	mov.u32 	%r42, _ZZ5mult2PiS_S_iiiE8dot_prod;
	add.s32 	%r43, %r42, %r31;
	mul.wide.s32 	%rd16, %r25, 4;
	mul.wide.s32 	%rd18, %r26, 4;
	shl.b32 	%r89, %r25, 3;
	mov.u32 	%r156, %r3;
	mov.u32 	%r157, %r4;
$L__BB1_5:
	.pragma "nounroll";
	mov.b32 	%r37, 0;
	st.shared.u32 	[%r155+-16], %r37;
	bar.sync 	0;
	mul.wide.s32 	%rd12, %r157, 4;
	add.s64 	%rd13, %rd2, %rd12;
	ld.global.u32 	%r38, [%rd13];
	ld.shared.u32 	%r39, [%r5];
	mul.lo.s32 	%r40, %r39, %r38;
	st.shared.u32 	[%r43], %r40;
	bar.sync 	0;
	ld.shared.u32 	%r44, [%r43];
	atom.shared.add.u32 	%r45, [%r155+-16], %r44;
	bar.sync 	0;
	ld.shared.u32 	%r46, [%r155+-16];
	mul.wide.s32 	%rd14, %r156, 4;
	add.s64 	%rd15, %rd1, %rd14;
	st.global.u32 	[%rd15], %r46;
	bar.sync 	0;
	st.shared.u32 	[%r155+-12], %r37;
	bar.sync 	0;
	add.s64 	%rd17, %rd13, %rd16;
	ld.global.u32 	%r47, [%rd17];
	ld.shared.u32 	%r48, [%r5];
	mul.lo.s32 	%r49, %r48, %r47;
	st.shared.u32 	[%r43], %r49;
	bar.sync 	0;
	ld.shared.u32 	%r50, [%r43];
	atom.shared.add.u32 	%r51, [%r155+-12], %r50;
	bar.sync 	0;
	ld.shared.u32 	%r52, [%r155+-12];
	add.s64 	%rd19, %rd15, %rd18;
	st.global.u32 	[%rd19], %r52;
	bar.sync 	0;
	st.shared.u32 	[%r155+-8], %r37;
	bar.sync 	0;
	add.s64 	%rd20, %rd17, %rd16;
	ld.global.u32 	%r53, [%rd20];
	ld.shared.u32 	%r54, [%r5];
	mul.lo.s32 	%r55, %r54, %r53;
	st.shared.u32 	[%r43], %r55;
	bar.sync 	0;
	ld.shared.u32 	%r56, [%r43];
	atom.shared.add.u32 	%r57, [%r155+-8], %r56;
	bar.sync 	0;
	ld.shared.u32 	%r58, [%r155+-8];
	add.s64 	%rd21, %rd19, %rd18;
	st.global.u32 	[%rd21], %r58;
	bar.sync 	0;
	st.shared.u32 	[%r155+-4], %r37;
	bar.sync 	0;
	add.s64 	%rd22, %rd20, %rd16;
	ld.global.u32 	%r59, [%rd22];
	ld.shared.u32 	%r60, [%r5];
	mul.lo.s32 	%r61, %r60, %r59;
	st.shared.u32 	[%r43], %r61;
	bar.sync 	0;
	ld.shared.u32 	%r62, [%r43];
	atom.shared.add.u32 	%r63, [%r155+-4], %r62;
	bar.sync 	0;
	ld.shared.u32 	%r64, [%r155+-4];
	add.s64 	%rd23, %rd21, %rd18;
	st.global.u32 	[%rd23], %r64;
	bar.sync 	0;
	st.shared.u32 	[%r155], %r37;
	bar.sync 	0;
	add.s64 	%rd24, %rd22, %rd16;
	ld.global.u32 	%r65, [%rd24];
	ld.shared.u32 	%r66, [%r5];
	mul.lo.s32 	%r67, %r66, %r65;
	st.shared.u32 	[%r43], %r67;
	bar.sync 	0;
	ld.shared.u32 	%r68, [%r43];
	atom.shared.add.u32 	%r69, [%r155], %r68;
	bar.sync 	0;
	ld.shared.u32 	%r70, [%r155];
	add.s64 	%rd25, %rd23, %rd18;
	st.global.u32 	[%rd25], %r70;
	bar.sync 	0;
	st.shared.u32 	[%r155+4], %r37;
	bar.sync 	0;
	add.s64 	%rd26, %rd24, %rd16;
	ld.global.u32 	%r71, [%rd26];
	ld.shared.u32 	%r72, [%r5];
	mul.lo.s32 	%r73, %r72, %r71;
	st.shared.u32 	[%r43], %r73;
	bar.sync 	0;
	ld.shared.u32 	%r74, [%r43];
	atom.shared.add.u32 	%r75, [%r155+4], %r74;
	bar.sync 	0;
	ld.shared.u32 	%r76, [%r155+4];
	add.s64 	%rd27, %rd25, %rd18;
	st.global.u32 	[%rd27], %r76;
	bar.sync 	0;
	st.shared.u32 	[%r155+8], %r37;
	bar.sync 	0;
	add.s64 	%rd28, %rd26, %rd16;
	ld.global.u32 	%r77, [%rd28];
	ld.shared.u32 	%r78, [%r5];
	mul.lo.s32 	%r79, %r78, %r77;
	st.shared.u32 	[%r43], %r79;
	bar.sync 	0;
	ld.shared.u32 	%r80, [%r43];
	atom.shared.add.u32 	%r81, [%r155+8], %r80;
	bar.sync 	0;
	ld.shared.u32 	%r82, [%r155+8];
	add.s64 	%rd29, %rd27, %rd18;
	st.global.u32 	[%rd29], %r82;
	bar.sync 	0;
	st.shared.u32 	[%r155+12], %r37;
	bar.sync 	0;
	add.s64 	%rd30, %rd28, %rd16;
	ld.global.u32 	%r83, [%rd30];
	ld.shared.u32 	%r84, [%r5];
	mul.lo.s32 	%r85, %r84, %r83;
	st.shared.u32 	[%r43], %r85;
	bar.sync 	0;
	ld.shared.u32 	%r86, [%r43];
	atom.shared.add.u32 	%r87, [%r155+12], %r86;
	bar.sync 	0;
	ld.shared.u32 	%r88, [%r155+12];
	add.s64 	%rd31, %rd29, %rd18;
	st.global.u32 	[%rd31], %r88;
	bar.sync 	0;
	add.s32 	%r158, %r158, 8;
	add.s32 	%r157, %r157, %r89;
	shl.b32 	%r90, %r26, 3;
	add.s32 	%r156, %r156, %r90;
	add.s32 	%r155, %r155, 32;
	setp.ne.s32 	%p4, %r158, 0;
	@%p4 bra 	$L__BB1_5;
$L__BB1_6:
	and.b32  	%r17, %r24, 7;
	setp.eq.s32 	%p5, %r17, 0;
	@%p5 bra 	$L__BB1_14;
	shl.b32 	%r91, %r4, 2;
	mov.u32 	%r92, _ZZ5mult2PiS_S_iiiE8dot_prod;
	add.s32 	%r18, %r92, %r91;
	and.b32  	%r19, %r24, 3;
	setp.lt.u32 	%p6, %r17, 4;
	@%p6 bra 	$L__BB1_9;
	shl.b32 	%r93, %r160, 2;
	mov.u32 	%r94, _ZZ5mult2PiS_S_iiiE6col_E2;
	add.s32 	%r95, %r94, %r93;
	mov.b32 	%r96, 0;
	st.shared.u32 	[%r95], %r96;
	bar.sync 	0;
	mad.lo.s32 	%r97, %r160, %r25, %r4;
	mul.wide.s32 	%rd32, %r97, 4;
	add.s64 	%rd33, %rd2, %rd32;
	ld.global.u32 	%r98, [%rd33];
	ld.shared.u32 	%r99, [%r5];
	mul.lo.s32 	%r100, %r99, %r98;
	st.shared.u32 	[%r18], %r100;
	bar.sync 	0;
	ld.shared.u32 	%r101, [%r18];
	atom.shared.add.u32 	%r102, [%r95], %r101;
	bar.sync 	0;
	ld.shared.u32 	%r103, [%r95];
	mad.lo.s32 	%r104, %r160, %r26, %r3;
	mul.wide.s32 	%rd34, %r104, 4;
	add.s64 	%rd35, %rd1, %rd34;
	st.global.u32 	[%rd35], %r103;
	bar.sync 	0;
	st.shared.u32 	[%r95+4], %r96;
	bar.sync 	0;
	mul.wide.s32 	%rd36, %r25, 4;
	add.s64 	%rd37, %rd33, %rd36;
	ld.global.u32 	%r105, [%rd37];
	ld.shared.u32 	%r106, [%r5];
	mul.lo.s32 	%r107, %r106, %r105;
	st.shared.u32 	[%r18], %r107;
	bar.sync 	0;
	ld.shared.u32 	%r108, [%r18];
	atom.shared.add.u32 	%r109, [%r95+4], %r108;
	bar.sync 	0;
	ld.shared.u32 	%r110, [%r95+4];
	mul.wide.s32 	%rd38, %r26, 4;
	add.s64 	%rd39, %rd35, %rd38;
	st.global.u32 	[%rd39], %r110;
	bar.sync 	0;
	st.shared.u32 	[%r95+8], %r96;
	bar.sync 	0;
	add.s64 	%rd40, %rd37, %rd36;
	ld.global.u32 	%r111, [%rd40];
	ld.shared.u32 	%r112, [%r5];
	mul.lo.s32 	%r113, %r112, %r111;
	st.shared.u32 	[%r18], %r113;
	bar.sync 	0;
	ld.shared.u32 	%r114, [%r18];
	atom.shared.add.u32 	%r115, [%r95+8], %r114;
	bar.sync 	0;
	ld.shared.u32 	%r116, [%r95+8];
	add.s64 	%rd41, %rd39, %rd38;
	st.global.u32 	[%rd41], %r116;
	bar.sync 	0;
	st.shared.u32 	[%r95+12], %r96;
	bar.sync 	0;
	add.s64 	%rd42, %rd40, %rd36;
	ld.global.u32 	%r117, [%rd42];
	ld.shared.u32 	%r118, [%r5];
	mul.lo.s32 	%r119, %r118, %r117;
	st.shared.u32 	[%r18], %r119;
	bar.sync 	0;
	ld.shared.u32 	%r120, [%r18];
	atom.shared.add.u32 	%r121, [%r95+12], %r120;
	bar.sync 	0;
	ld.shared.u32 	%r122, [%r95+12];
	add.s64 	%rd43, %rd41, %rd38;
	st.global.u32 	[%rd43], %r122;
	bar.sync 	0;
	add.s32 	%r160, %r160, 4;
$L__BB1_9:
	setp.eq.s32 	%p7, %r19, 0;
	@%p7 bra 	$L__BB1_14;
	setp.eq.s32 	%p8, %r19, 1;
	@%p8 bra 	$L__BB1_12;
	shl.b32 	%r123, %r160, 2;
	mov.u32 	%r124, _ZZ5mult2PiS_S_iiiE6col_E2;
	add.s32 	%r125, %r124, %r123;
	mov.b32 	%r126, 0;
	st.shared.u32 	[%r125], %r126;
	bar.sync 	0;
	mad.lo.s32 	%r127, %r160, %r25, %r4;
	mul.wide.s32 	%rd44, %r127, 4;
	add.s64 	%rd45, %rd2, %rd44;
	ld.global.u32 	%r128, [%rd45];
	ld.shared.u32 	%r129, [%r5];
	mul.lo.s32 	%r130, %r129, %r128;
	st.shared.u32 	[%r18], %r130;
	bar.sync 	0;
	ld.shared.u32 	%r131, [%r18];
	atom.shared.add.u32 	%r132, [%r125], %r131;
	bar.sync 	0;
	ld.shared.u32 	%r133, [%r125];
	mad.lo.s32 	%r134, %r160, %r26, %r3;
	mul.wide.s32 	%rd46, %r134, 4;
	add.s64 	%rd47, %rd1, %rd46;
	st.global.u32 	[%rd47], %r133;
	bar.sync 	0;
	st.shared.u32 	[%r125+4], %r126;
	bar.sync 	0;
	mul.wide.s32 	%rd48, %r25, 4;
	add.s64 	%rd49, %rd45, %rd48;
	ld.global.u32 	%r135, [%rd49];
	ld.shared.u32 	%r136, [%r5];
	mul.lo.s32 	%r137, %r136, %r135;
	st.shared.u32 	[%r18], %r137;
	bar.sync 	0;
	ld.shared.u32 	%r138, [%r18];
	atom.shared.add.u32 	%r139, [%r125+4], %r138;
	bar.sync 	0;
	ld.shared.u32 	%r140, [%r125+4];
	mul.wide.s32 	%rd50, %r26, 4;
	add.s64 	%rd51, %rd47, %rd50;
	st.global.u32 	[%rd51], %r140;
	bar.sync 	0;
	add.s32 	%r160, %r160, 2;
$L__BB1_12:
	and.b32  	%r141, %r24, 1;
	setp.eq.b32 	%p9, %r141, 1;
	not.pred 	%p10, %p9;
	@%p10 bra 	$L__BB1_14;
	shl.b32 	%r142, %r160, 2;
	mov.u32 	%r143, _ZZ5mult2PiS_S_iiiE6col_E2;
	add.s32 	%r144, %r143, %r142;
	mov.b32 	%r145, 0;
	st.shared.u32 	[%r144], %r145;
	bar.sync 	0;
	mad.lo.s32 	%r146, %r160, %r25, %r4;
	mul.wide.s32 	%rd52, %r146, 4;
	add.s64 	%rd53, %rd2, %rd52;
	ld.global.u32 	%r147, [%rd53];
	ld.shared.u32 	%r148, [%r5];
	mul.lo.s32 	%r149, %r148, %r147;
	st.shared.u32 	[%r18], %r149;
	bar.sync 	0;
	ld.shared.u32 	%r150, [%r18];
	atom.shared.add.u32 	%r151, [%r144], %r150;
	bar.sync 	0;
	ld.shared.u32 	%r152, [%r144];
	mad.lo.s32 	%r153, %r160, %r26, %r3;
	mul.wide.s32 	%rd54, %r153, 4;
	add.s64 	%rd55, %rd1, %rd54;
	st.global.u32 	[%rd55], %r152;
	bar.sync 	0;
$L__BB1_14:
	ret;

}
	// .globl	_Z3addPiS_S_ii
.visible .entry _Z3addPiS_S_ii(
	.param .u64 .ptr .align 1 _Z3addPiS_S_ii_param_0,
	.param .u64 .ptr .align 1 _Z3addPiS_S_ii_param_1,
	.param .u64 .ptr .align 1 _Z3addPiS_S_ii_param_2,
	.param .u32 _Z3addPiS_S_ii_param_3,
	.param .u32 _Z3addPiS_S_ii_param_4
)
{
	.reg .b32 	%r<8>;
	.reg .b64 	%rd<11>;

	ld.param.u64 	%rd1, [_Z3addPiS_S_ii_param_0];
	ld.param.u64 	%rd2, [_Z3addPiS_S_ii_param_1];
	ld.param.u64 	%rd3, [_Z3addPiS_S_ii_param_2];
	ld.param.u32 	%r1, [_Z3addPiS_S_ii_param_4];
	cvta.to.global.u64 	%rd4, %rd3;
	cvta.to.global.u64 	%rd5, %rd2;
	cvta.to.global.u64 	%rd6, %rd1;
	mov.u32 	%r2, %ctaid.x;
	mov.u32 	%r3, %tid.x;
	mad.lo.s32 	%r4, %r1, %r2, %r3;
	mul.wide.s32 	%rd7, %r4, 4;
	add.s64 	%rd8, %rd6, %rd7;
	ld.global.u32 	%r5, [%rd8];
	add.s64 	%rd9, %rd5, %rd7;
	ld.global.u32 	%r6, [%rd9];
	add.s32 	%r7, %r6, %r5;
	add.s64 	%rd10, %rd4, %rd7;
	st.global.u32 	[%rd10], %r7;
	ret;

}


// ===== COMPILED SASS (sm_100) =====

	.target	sm_100

	.elftype	@"ET_EXEC"


//--------------------- .note.nv.tkinfo           --------------------------
	.section	.note.nv.tkinfo,"",@"SHT_NOTE"
	.sectionflags	@"SHF_NOTE_NV_TKINFO"
	.tkinfo
        /*0018*/ 	.word	0x00000002
        /*0030*/ 	.string	""
        /*0030*/ 	.string	"ptxas"
        /*0030*/ 	.string	"Cuda compilation tools, release 13.0, V13.0.88"
        /*0030*/ 	.string	"Build cuda_13.0.r13.0/compiler.36424714_0"
        /*0030*/ 	.string	"-arch sm_100 -m 64 "



//--------------------- .note.nv.cuinfo           --------------------------
	.section	.note.nv.cuinfo,"",@"SHT_NOTE"
	.sectionflags	@"SHF_NOTE_NV_CUINFO"
        /*0018*/ 	.short	0x0002
        /*001a*/ 	.short	0x0064
        /*001c*/ 	.short	0x0082
	.zero		2


//--------------------- .nv.info                  --------------------------
	.section	.nv.info,"",@"SHT_CUDA_INFO"
	.align	4


	//----- nvinfo : EIATTR_REGCOUNT
	.align		4
        /*0000*/ 	.byte	0x04, 0x2f
        /*0002*/ 	.short	(.L_1 - .L_0)
	.align		4
.L_0:
        /*0004*/ 	.word	index@(_Z5mult1PiS_S_iii)
        /*0008*/ 	.word	0x0000001a


	//----- nvinfo : EIATTR_FRAME_SIZE
	.align		4
.L_1:
        /*000c*/ 	.byte	0x04, 0x11
        /*000e*/ 	.short	(.L_3 - .L_2)
	.align		4
.L_2:
        /*0010*/ 	.word	index@(_Z5mult1PiS_S_iii)
        /*0014*/ 	.word	0x00000000


	//----- nvinfo : EIATTR_REGCOUNT
	.align		4
.L_3:
        /*0018*/ 	.byte	0x04, 0x2f
        /*001a*/ 	.short	(.L_5 - .L_4)
	.align		4
.L_4:
        /*001c*/ 	.word	index@(_Z5mult2PiS_S_iii)
        /*0020*/ 	.word	0x0000001a


	//----- nvinfo : EIATTR_FRAME_SIZE
	.align		4
.L_5:
        /*0024*/ 	.byte	0x04, 0x11
        /*0026*/ 	.short	(.L_7 - .L_6)
	.align		4
.L_6:
        /*0028*/ 	.word	index@(_Z5mult2PiS_S_iii)
        /*002c*/ 	.word	0x00000000


	//----- nvinfo : EIATTR_REGCOUNT
	.align		4
.L_7:
        /*0030*/ 	.byte	0x04, 0x2f
        /*0032*/ 	.short	(.L_9 - .L_8)
	.align		4
.L_8:
        /*0034*/ 	.word	index@(_Z3addPiS_S_ii)
        /*0038*/ 	.word	0x0000000c


	//----- nvinfo : EIATTR_FRAME_SIZE
	.align		4
.L_9:
        /*003c*/ 	.byte	0x04, 0x11
        /*003e*/ 	.short	(.L_11 - .L_10)
	.align		4
.L_10:
        /*0040*/ 	.word	index@(_Z3addPiS_S_ii)
        /*0044*/ 	.word	0x00000000


	//----- nvinfo : EIATTR_MIN_STACK_SIZE
	.align		4
.L_11:
        /*0048*/ 	.byte	0x04, 0x12
        /*004a*/ 	.short	(.L_13 - .L_12)
	.align		4
.L_12:
        /*004c*/ 	.word	index@(_Z3addPiS_S_ii)
        /*0050*/ 	.word	0x00000000


	//----- nvinfo : EIATTR_MIN_STACK_SIZE
	.align		4
.L_13:
        /*0054*/ 	.byte	0x04, 0x12
        /*0056*/ 	.short	(.L_15 - .L_14)
	.align		4
.L_14:
        /*0058*/ 	.word	index@(_Z5mult2PiS_S_iii)
        /*005c*/ 	.word	0x00000000


	//----- nvinfo : EIATTR_MIN_STACK_SIZE
	.align		4
.L_15:
        /*0060*/ 	.byte	0x04, 0x12
        /*0062*/ 	.short	(.L_17 - .L_16)
	.align		4
.L_16:
        /*0064*/ 	.word	index@(_Z5mult1PiS_S_iii)
        /*0068*/ 	.word	0x00000000
.L_17:


//--------------------- .nv.compat                --------------------------
	.section	.nv.compat,"",@"SHT_CUDA_COMPAT_INFO"
	.align	4
        /*0000*/ 	.byte	0x02, 0x09, 0x00, 0x00, 0x02, 0x02, 0x01, 0x00, 0x02, 0x05, 0x05, 0x00, 0x03, 0x07, 0x01, 0x01
        /*0010*/ 	.byte	0x02, 0x03, 0x00, 0x00, 0x02, 0x06, 0x01, 0x00, 0x04, 0x0b, 0x08, 0x00, 0x09, 0x00, 0x00, 0x00
        /*0020*/ 	.byte	0x00, 0x00, 0x00, 0x00


//--------------------- .nv.info._Z3addPiS_S_ii   --------------------------
	.section	.nv.info._Z3addPiS_S_ii,"",@"SHT_CUDA_INFO"
	.sectionflags	@""
	.align	4


	//----- nvinfo : EIATTR_CUDA_API_VERSION
	.align		4
        /*0000*/ 	.byte	0x04, 0x37
        /*0002*/ 	.short	(.L_19 - .L_18)
.L_18:
        /*0004*/ 	.word	0x00000082


	//----- nvinfo : EIATTR_KPARAM_INFO
	.align		4
.L_19:
        /*0008*/ 	.byte	0x04, 0x17
        /*000a*/ 	.short	(.L_21 - .L_20)
.L_20:
        /*000c*/ 	.word	0x00000000
        /*0010*/ 	.short	0x0004
        /*0012*/ 	.short	0x001c
        /*0014*/ 	.byte	0x00, 0xf0, 0x11, 0x00


	//----- nvinfo : EIATTR_KPARAM_INFO
	.align		4
.L_21:
        /*0018*/ 	.byte	0x04, 0x17
        /*001a*/ 	.short	(.L_23 - .L_22)
.L_22:
        /*001c*/ 	.word	0x00000000
        /*0020*/ 	.short	0x0003
        /*0022*/ 	.short	0x0018
        /*0024*/ 	.byte	0x00, 0xf0, 0x11, 0x00


	//----- nvinfo : EIATTR_KPARAM_INFO
	.align		4
.L_23:
        /*0028*/ 	.byte	0x04, 0x17
        /*002a*/ 	.short	(.L_25 - .L_24)
.L_24:
        /*002c*/ 	.word	0x00000000
        /*0030*/ 	.short	0x0002
        /*0032*/ 	.short	0x0010
        /*0034*/ 	.byte	0x00, 0xf5, 0x21, 0x00


	//----- nvinfo : EIATTR_KPARAM_INFO
	.align		4
.L_25:
        /*0038*/ 	.byte	0x04, 0x17
        /*003a*/ 	.short	(.L_27 - .L_26)
.L_26:
        /*003c*/ 	.word	0x00000000
        /*0040*/ 	.short	0x0001
        /*0042*/ 	.short	0x0008
        /*0044*/ 	.byte	0x00, 0xf5, 0x21, 0x00


	//----- nvinfo : EIATTR_KPARAM_INFO
	.align		4
.L_27:
        /*0048*/ 	.byte	0x04, 0x17
        /*004a*/ 	.short	(.L_29 - .L_28)
.L_28:
        /*004c*/ 	.word	0x00000000
        /*0050*/ 	.short	0x0000
        /*0052*/ 	.short	0x0000
        /*0054*/ 	.byte	0x00, 0xf5, 0x21, 0x00


	//----- nvinfo : EIATTR_SPARSE_MMA_MASK
	.align		4
.L_29:
        /*0058*/ 	.byte	0x03, 0x50
        /*005a*/ 	.short	0x0000


	//----- nvinfo : EIATTR_MAXREG_COUNT
	.align		4
        /*005c*/ 	.byte	0x03, 0x1b
        /*005e*/ 	.short	0x00ff


	//----- nvinfo : EIATTR_MERCURY_ISA_VERSION
	.align		4
        /*0060*/ 	.byte	0x03, 0x5f
        /*0062*/ 	.short	0x0101


	//----- nvinfo : EIATTR_VRC_CTA_INIT_COUNT
	.align		4
        /*0064*/ 	.byte	0x02, 0x4a
	.zero		1
	.zero		1


	//----- nvinfo : EIATTR_EXIT_INSTR_OFFSETS
	.align		4
        /*0068*/ 	.byte	0x04, 0x1c
        /*006a*/ 	.short	(.L_31 - .L_30)


	//   ....[0]....
.L_30:
        /*006c*/ 	.word	0x00000100


	//----- nvinfo : EIATTR_CBANK_PARAM_SIZE
	.align		4
.L_31:
        /*0070*/ 	.byte	0x03, 0x19
        /*0072*/ 	.short	0x0020


	//----- nvinfo : EIATTR_PARAM_CBANK
	.align		4
        /*0074*/ 	.byte	0x04, 0x0a
        /*0076*/ 	.short	(.L_33 - .L_32)
	.align		4
.L_32:
        /*0078*/ 	.word	index@(.nv.constant0._Z3addPiS_S_ii)
        /*007c*/ 	.short	0x0380
        /*007e*/ 	.short	0x0020


	//----- nvinfo : EIATTR_SW_WAR
	.align		4
.L_33:
        /*0080*/ 	.byte	0x04, 0x36
        /*0082*/ 	.short	(.L_35 - .L_34)
.L_34:
        /*0084*/ 	.word	0x00000008
.L_35:


//--------------------- .nv.info._Z5mult2PiS_S_iii --------------------------
	.section	.nv.info._Z5mult2PiS_S_iii,"",@"SHT_CUDA_INFO"
	.sectionflags	@""
	.align	4


	//----- nvinfo : EIATTR_CUDA_API_VERSION
	.align		4
        /*0000*/ 	.byte	0x04, 0x37
        /*0002*/ 	.short	(.L_37 - .L_36)
.L_36:
        /*0004*/ 	.word	0x00000082


	//----- nvinfo : EIATTR_KPARAM_INFO
	.align		4
.L_37:
        /*0008*/ 	.byte	0x04, 0x17
        /*000a*/ 	.short	(.L_39 - .L_38)
.L_38:
        /*000c*/ 	.word	0x00000000
        /*0010*/ 	.short	0x0005
        /*0012*/ 	.short	0x0020
        /*0014*/ 	.byte	0x00, 0xf0, 0x11, 0x00


	//----- nvinfo : EIATTR_KPARAM_INFO
	.align		4
.L_39:
        /*0018*/ 	.byte	0x04, 0x17
        /*001a*/ 	.short	(.L_41 - .L_40)
.L_40:
        /*001c*/ 	.word	0x00000000
        /*0020*/ 	.short	0x0004
        /*0022*/ 	.short	0x001c
        /*0024*/ 	.byte	0x00, 0xf0, 0x11, 0x00


	//----- nvinfo : EIATTR_KPARAM_INFO
	.align		4
.L_41:
        /*0028*/ 	.byte	0x04, 0x17
        /*002a*/ 	.short	(.L_43 - .L_42)
.L_42:
        /*002c*/ 	.word	0x00000000
        /*0030*/ 	.short	0x0003
        /*0032*/ 	.short	0x0018
        /*0034*/ 	.byte	0x00, 0xf0, 0x11, 0x00


	//----- nvinfo : EIATTR_KPARAM_INFO
	.align		4
.L_43:
        /*0038*/ 	.byte	0x04, 0x17
        /*003a*/ 	.short	(.L_45 - .L_44)
.L_44:
        /*003c*/ 	.word	0x00000000
        /*0040*/ 	.short	0x0002
        /*0042*/ 	.short	0x0010
        /*0044*/ 	.byte	0x00, 0xf5, 0x21, 0x00


	//----- nvinfo : EIATTR_KPARAM_INFO
	.align		4
.L_45:
        /*0048*/ 	.byte	0x04, 0x17
        /*004a*/ 	.short	(.L_47 - .L_46)
.L_46:
        /*004c*/ 	.word	0x00000000
        /*0050*/ 	.short	0x0001
        /*0052*/ 	.short	0x0008
        /*0054*/ 	.byte	0x00, 0xf5, 0x21, 0x00


	//----- nvinfo : EIATTR_KPARAM_INFO
	.align		4
.L_47:
        /*0058*/ 	.byte	0x04, 0x17
        /*005a*/ 	.short	(.L_49 - .L_48)
.L_48:
        /*005c*/ 	.word	0x00000000
        /*0060*/ 	.short	0x0000
        /*0062*/ 	.short	0x0000
        /*0064*/ 	.byte	0x00, 0xf5, 0x21, 0x00


	//----- nvinfo : EIATTR_SPARSE_MMA_MASK
	.align		4
.L_49:
        /*0068*/ 	.byte	0x03, 0x50
        /*006a*/ 	.short	0x0000


	//----- nvinfo : EIATTR_MAXREG_COUNT
	.align		4
        /*006c*/ 	.byte	0x03, 0x1b
        /*006e*/ 	.short	0x00ff


	//----- nvinfo : EIATTR_NUM_BARRIERS
	.align		4
        /*0070*/ 	.byte	0x02, 0x4c
        /*0072*/ 	.byte	0x01
	.zero		1


	//----- nvinfo : EIATTR_MERCURY_ISA_VERSION
	.align		4
        /*0074*/ 	.byte	0x03, 0x5f
        /*0076*/ 	.short	0x0101


	//----- nvinfo : EIATTR_INT_WARP_WIDE_INSTR_OFFSETS
	.align		4
        /*0078*/ 	.byte	0x04, 0x31
        /*007a*/ 	.short	(.L_51 - .L_50)


	//   ....[0]....
.L_50:
        /*007c*/ 	.word	0x00001270


	//   ....[1]....
        /*0080*/ 	.word	0x00001320


	//   ....[2]....
        /*0084*/ 	.word	0x00001430


	//   ....[3]....
        /*0088*/ 	.word	0x00001540


	//   ....[4]....
        /*008c*/ 	.word	0x00001650


	//   ....[5]....
        /*0090*/ 	.word	0x00001760


	//   ....[6]....
        /*0094*/ 	.word	0x00001870


	//   ....[7]....
        /*0098*/ 	.word	0x00001980


	//   ....[8]....
        /*009c*/ 	.word	0x00001ab0


	//   ....[9]....
        /*00a0*/ 	.word	0x00001c70


	//   ....[10]....
        /*00a4*/ 	.word	0x00001d40


	//   ....[11]....
        /*00a8*/ 	.word	0x00001e50


	//   ....[12]....
        /*00ac*/ 	.word	0x00001f60


	//   ....[13]....
        /*00b0*/ 	.word	0x00002070


	//   ....[14]....
        /*00b4*/ 	.word	0x000021e0


	//   ....[15]....
        /*00b8*/ 	.word	0x000022a0


	//   ....[16]....
        /*00bc*/ 	.word	0x000023b0


	//   ....[17]....
        /*00c0*/ 	.word	0x000024d0


	//   ....[18]....
        /*00c4*/ 	.word	0x00002590


	//----- nvinfo : EIATTR_VRC_CTA_INIT_COUNT
	.align		4
.L_51:
        /*00c8*/ 	.byte	0x02, 0x4a
	.zero		1
	.zero		1


	//----- nvinfo : EIATTR_EXIT_INSTR_OFFSETS
	.align		4
        /*00cc*/ 	.byte	0x04, 0x1c
        /*00ce*/ 	.short	(.L_53 - .L_52)


	//   ....[0]....
.L_52:
        /*00d0*/ 	.word	0x00001110


	//   ....[1]....
        /*00d4*/ 	.word	0x00001b50


	//   ....[2]....
        /*00d8*/ 	.word	0x000020e0


	//   ....[3]....
        /*00dc*/ 	.word	0x00002420


	//   ....[4]....
        /*00e0*/ 	.word	0x00002600


	//----- nvinfo : EIATTR_CBANK_PARAM_SIZE
	.align		4
.L_53:
        /*00e4*/ 	.byte	0x03, 0x19
        /*00e6*/ 	.short	0x0024


	//----- nvinfo : EIATTR_PARAM_CBANK
	.align		4
        /*00e8*/ 	.byte	0x04, 0x0a
        /*00ea*/ 	.short	(.L_55 - .L_54)
	.align		4
.L_54:
        /*00ec*/ 	.word	index@(.nv.constant0._Z5mult2PiS_S_iii)
        /*00f0*/ 	.short	0x0380
        /*00f2*/ 	.short	0x0024


	//----- nvinfo : EIATTR_SW_WAR
	.align		4
.L_55:
        /*00f4*/ 	.byte	0x04, 0x36
        /*00f6*/ 	.short	(.L_57 - .L_56)
.L_56:
        /*00f8*/ 	.word	0x00000008
.L_57:


//--------------------- .nv.info._Z5mult1PiS_S_iii --------------------------
	.section	.nv.info._Z5mult1PiS_S_iii,"",@"SHT_CUDA_INFO"
	.sectionflags	@""
	.align	4


	//----- nvinfo : EIATTR_CUDA_API_VERSION
	.align		4
        /*0000*/ 	.byte	0x04, 0x37
        /*0002*/ 	.short	(.L_59 - .L_58)
.L_58:
        /*0004*/ 	.word	0x00000082


	//----- nvinfo : EIATTR_KPARAM_INFO
	.align		4
.L_59:
        /*0008*/ 	.byte	0x04, 0x17
        /*000a*/ 	.short	(.L_61 - .L_60)
.L_60:
        /*000c*/ 	.word	0x00000000
        /*0010*/ 	.short	0x0005
        /*0012*/ 	.short	0x0020
        /*0014*/ 	.byte	0x00, 0xf0, 0x11, 0x00


	//----- nvinfo : EIATTR_KPARAM_INFO
	.align		4
.L_61:
        /*0018*/ 	.byte	0x04, 0x17
        /*001a*/ 	.short	(.L_63 - .L_62)
.L_62:
        /*001c*/ 	.word	0x00000000
        /*0020*/ 	.short	0x0004
        /*0022*/ 	.short	0x001c
        /*0024*/ 	.byte	0x00, 0xf0, 0x11, 0x00


	//----- nvinfo : EIATTR_KPARAM_INFO
	.align		4
.L_63:
        /*0028*/ 	.byte	0x04, 0x17
        /*002a*/ 	.short	(.L_65 - .L_64)
.L_64:
        /*002c*/ 	.word	0x00000000
        /*0030*/ 	.short	0x0003
        /*0032*/ 	.short	0x0018
        /*0034*/ 	.byte	0x00, 0xf0, 0x11, 0x00


	//----- nvinfo : EIATTR_KPARAM_INFO
	.align		4
.L_65:
        /*0038*/ 	.byte	0x04, 0x17
        /*003a*/ 	.short	(.L_67 - .L_66)
.L_66:
        /*003c*/ 	.word	0x00000000
        /*0040*/ 	.short	0x0002
        /*0042*/ 	.short	0x0010
        /*0044*/ 	.byte	0x00, 0xf5, 0x21, 0x00


	//----- nvinfo : EIATTR_KPARAM_INFO
	.align		4
.L_67:
        /*0048*/ 	.byte	0x04, 0x17
        /*004a*/ 	.short	(.L_69 - .L_68)
.L_68:
        /*004c*/ 	.word	0x00000000
        /*0050*/ 	.short	0x0001
        /*0052*/ 	.short	0x0008
        /*0054*/ 	.byte	0x00, 0xf5, 0x21, 0x00


	//----- nvinfo : EIATTR_KPARAM_INFO
	.align		4
.L_69:
        /*0058*/ 	.byte	0x04, 0x17
        /*005a*/ 	.short	(.L_71 - .L_70)
.L_70:
        /*005c*/ 	.word	0x00000000
        /*0060*/ 	.short	0x0000
        /*0062*/ 	.short	0x0000
        /*0064*/ 	.byte	0x00, 0xf5, 0x21, 0x00


	//----- nvinfo : EIATTR_SPARSE_MMA_MASK
	.align		4
.L_71:
        /*0068*/ 	.byte	0x03, 0x50
        /*006a*/ 	.short	0x0000


	//----- nvinfo : EIATTR_MAXREG_COUNT
	.align		4
        /*006c*/ 	.byte	0x03, 0x1b
        /*006e*/ 	.short	0x00ff


	//----- nvinfo : EIATTR_NUM_BARRIERS
	.align		4
        /*0070*/ 	.byte	0x02, 0x4c
        /*0072*/ 	.byte	0x01
	.zero		1


	//----- nvinfo : EIATTR_MERCURY_ISA_VERSION
	.align		4
        /*0074*/ 	.byte	0x03, 0x5f
        /*0076*/ 	.short	0x0101


	//----- nvinfo : EIATTR_INT_WARP_WIDE_INSTR_OFFSETS
	.align		4
        /*0078*/ 	.byte	0x04, 0x31
        /*007a*/ 	.short	(.L_73 - .L_72)


	//   ....[0]....
.L_72:
        /*007c*/ 	.word	0x00001270


	//   ....[1]....
        /*0080*/ 	.word	0x00001320


	//   ....[2]....
        /*0084*/ 	.word	0x00001430


	//   ....[3]....
        /*0088*/ 	.word	0x00001540


	//   ....[4]....
        /*008c*/ 	.word	0x00001650


	//   ....[5]....
        /*0090*/ 	.word	0x00001760


	//   ....[6]....
        /*0094*/ 	.word	0x00001870


	//   ....[7]....
        /*0098*/ 	.word	0x00001980


	//   ....[8]....
        /*009c*/ 	.word	0x00001ab0


	//   ....[9]....
        /*00a0*/ 	.word	0x00001c70


	//   ....[10]....
        /*00a4*/ 	.word	0x00001d40


	//   ....[11]....
        /*00a8*/ 	.word	0x00001e50


	//   ....[12]....
        /*00ac*/ 	.word	0x00001f60


	//   ....[13]....
        /*00b0*/ 	.word	0x00002070


	//   ....[14]....
        /*00b4*/ 	.word	0x000021d0


	//   ....[15]....
        /*00b8*/ 	.word	0x000022a0


	//   ....[16]....
        /*00bc*/ 	.word	0x000023b0


	//   ....[17]....
        /*00c0*/ 	.word	0x000024d0


	//   ....[18]....
        /*00c4*/ 	.word	0x00002590


	//----- nvinfo : EIATTR_VRC_CTA_INIT_COUNT
	.align		4
.L_73:
        /*00c8*/ 	.byte	0x02, 0x4a
	.zero		1
	.zero		1


	//----- nvinfo : EIATTR_EXIT_INSTR_OFFSETS
	.align		4
        /*00cc*/ 	.byte	0x04, 0x1c
        /*00ce*/ 	.short	(.L_75 - .L_74)


	//   ....[0]....
.L_74:
        /*00d0*/ 	.word	0x00001110


	//   ....[1]....
        /*00d4*/ 	.word	0x00001b50


	//   ....[2]....
        /*00d8*/ 	.word	0x000020e0


	//   ....[3]....
        /*00dc*/ 	.word	0x00002420


	//   ....[4]....
        /*00e0*/ 	.word	0x00002600


	//----- nvinfo : EIATTR_CBANK_PARAM_SIZE
	.align		4
.L_75:
        /*00e4*/ 	.byte	0x03, 0x19
        /*00e6*/ 	.short	0x0024


	//----- nvinfo : EIATTR_PARAM_CBANK
	.align		4
        /*00e8*/ 	.byte	0x04, 0x0a
        /*00ea*/ 	.short	(.L_77 - .L_76)
	.align		4
.L_76:
        /*00ec*/ 	.word	index@(.nv.constant0._Z5mult1PiS_S_iii)
        /*00f0*/ 	.short	0x0380
        /*00f2*/ 	.short	0x0024


	//----- nvinfo : EIATTR_SW_WAR
	.align		4
.L_77:
        /*00f4*/ 	.byte	0x04, 0x36
        /*00f6*/ 	.short	(.L_79 - .L_78)
.L_78:
        /*00f8*/ 	.word	0x00000008
.L_79:


//--------------------- .nv.callgraph             --------------------------
	.section	.nv.callgraph,"",@"SHT_CUDA_CALLGRAPH"
	.align	4
	.sectionentsize	8
	.align		4
        /*0000*/ 	.word	0x00000000
	.align		4
        /*0004*/ 	.word	0xffffffff
	.align		4
        /*0008*/ 	.word	0x00000000
	.align		4
        /*000c*/ 	.word	0xfffffffe
	.align		4
        /*0010*/ 	.word	0x00000000
	.align		4
        /*0014*/ 	.word	0xfffffffd
	.align		4
        /*0018*/ 	.word	0x00000000
	.align		4
        /*001c*/ 	.word	0xfffffffc


//--------------------- .text._Z3addPiS_S_ii      --------------------------
	.section	.text._Z3addPiS_S_ii,"ax",@progbits
	.align	128
        .global         _Z3addPiS_S_ii
        .type           _Z3addPiS_S_ii,@function
        .size           _Z3addPiS_S_ii,(.L_x_11 - _Z3addPiS_S_ii)
        .other          _Z3addPiS_S_ii,@"STO_CUDA_ENTRY STV_DEFAULT"
_Z3addPiS_S_ii:
.text._Z3addPiS_S_ii:
[----:B------:R-:W-:Y:S01]  /*0000*/  LDC R1, c[0x0][0x37c] ;  /* 0x0000df00ff017b82 */ /* 0x000fe20000000800 */
[----:B------:R-:W0:Y:S07]  /*0010*/  S2R R9, SR_TID.X ;  /* 0x0000000000097919 */ /* 0x000e2e0000002100 */
[----:B------:R-:W0:Y:S01]  /*0020*/  S2UR UR6, SR_CTAID.X ;  /* 0x00000000000679c3 */ /* 0x000e220000002500 */
[----:B------:R-:W1:Y:S07]  /*0030*/  LDCU.64 UR4, c[0x0][0x358] ;  /* 0x00006b00ff0477ac */ /* 0x000e6e0008000a00 */
[----:B------:R-:W0:Y:S08]  /*0040*/  LDC R0, c[0x0][0x39c] ;  /* 0x0000e700ff007b82 */ /* 0x000e300000000800 */
[----:B------:R-:W2:Y:S08]  /*0050*/  LDC.64 R2, c[0x0][0x380] ;  /* 0x0000e000ff027b82 */ /* 0x000eb00000000a00 */
[----:B------:R-:W3:Y:S01]  /*0060*/  LDC.64 R4, c[0x0][0x388] ;  /* 0x0000e200ff047b82 */ /* 0x000ee20000000a00 */
[----:B0-----:R-:W-:-:S07]  /*0070*/  IMAD R9, R0, UR6, R9 ;  /* 0x0000000600097c24 */ /* 0x001fce000f8e0209 */
[----:B------:R-:W0:Y:S01]  /*0080*/  LDC.64 R6, c[0x0][0x390] ;  /* 0x0000e400ff067b82 */ /* 0x000e220000000a00 */
[----:B--2---:R-:W-:-:S06]  /*0090*/  IMAD.WIDE R2, R9, 0x4, R2 ;  /* 0x0000000409027825 */ /* 0x004fcc00078e0202 */
[----:B-1----:R-:W2:Y:S01]  /*00a0*/  LDG.E R2, desc[UR4][R2.64] ;  /* 0x0000000402027981 */ /* 0x002ea2000c1e1900 */
[----:B---3--:R-:W-:-:S06]  /*00b0*/  IMAD.WIDE R4, R9, 0x4, R4 ;  /* 0x0000000409047825 */ /* 0x008fcc00078e0204 */
[----:B------:R-:W2:Y:S01]  /*00c0*/  LDG.E R5, desc[UR4][R4.64] ;  /* 0x0000000404057981 */ /* 0x000ea2000c1e1900 */
[----:B0-----:R-:W-:Y:S01]  /*00d0*/  IMAD.WIDE R6, R9, 0x4, R6 ;  /* 0x0000000409067825 */ /* 0x001fe200078e0206 */
[----:B--2---:R-:W-:-:S05]  /*00e0*/  IADD3 R9, PT, PT, R2, R5, RZ ;  /* 0x0000000502097210 */ /* 0x004fca0007ffe0ff */
[----:B------:R-:W-:Y:S01]  /*00f0*/  STG.E desc[UR4][R6.64], R9 ;  /* 0x0000000906007986 */ /* 0x000fe2000c101904 */
[----:B------:R-:W-:Y:S05]  /*0100*/  EXIT ;  /* 0x000000000000794d */ /* 0x000fea0003800000 */
.L_x_0:
[----:B------:R-:W-:-:S00]  /*0110*/  BRA `(.L_x_0) ;  /* 0xfffffffc00fc7947 */ /* 0x000fc0000383ffff */
[----:B------:R-:W-:-:S00]  /*0120*/  NOP ;  /* 0x0000000000007918 */ /* 0x000fc00000000000 */
        /* <DEDUP_REMOVED lines=13> */
.L_x_11:


//--------------------- .text._Z5mult2PiS_S_iii   --------------------------
	.section	.text._Z5mult2PiS_S_iii,"ax",@progbits
	.align	128
        .global         _Z5mult2PiS_S_iii
        .type           _Z5mult2PiS_S_iii,@function
        .size           _Z5mult2PiS_S_iii,(.L_x_12 - _Z5mult2PiS_S_iii)
        .other          _Z5mult2PiS_S_iii,@"STO_CUDA_ENTRY STV_DEFAULT"
_Z5mult2PiS_S_iii:
.text._Z5mult2PiS_S_iii:
[----:B------:R-:W-:Y:S01]  /*0000*/  LDC R1, c[0x0][0x37c] ;  /* 0x0000df00ff017b82 */ /* 0x000fe20000000800 */
[----:B------:R-:W0:Y:S07]  /*0010*/  S2R R0, SR_TID.X ;  /* 0x0000000000007919 */ /* 0x000e2e0000002100 */
[----:B------:R-:W1:Y:S01]  /*0020*/  S2UR UR7, SR_CgaCtaId ;  /* 0x00000000000779c3 */ /* 0x000e620000008800 */
[----:B------:R-:W2:Y:S01]  /*0030*/  LDCU.64 UR8, c[0x0][0x358] ;  /* 0x00006b00ff0877ac */ /* 0x000ea20008000a00 */
[----:B------:R-:W-:-:S06]  /*0040*/  UMOV UR4, 0x400 ;  /* 0x0000040000047882 */ /* 0x000fcc0000000000 */
[----:B------:R-:W0:Y:S08]  /*0050*/  S2UR UR10, SR_CTAID.X ;  /* 0x00000000000a79c3 */ /* 0x000e300000002500 */
[----:B------:R-:W0:Y:S08]  /*0060*/  LDC R3, c[0x0][0x39c] ;  /* 0x0000e700ff037b82 */ /* 0x000e300000000800 */
[----:B------:R-:W3:Y:S01]  /*0070*/  LDC.64 R6, c[0x0][0x388] ;  /* 0x0000e200ff067b82 */ /* 0x000ee20000000a00 */
[----:B-1----:R-:W-:-:S07]  /*0080*/  ULEA UR5, UR7, UR4, 0x18 ;  /* 0x0000000407057291 */ /* 0x002fce000f8ec0ff */
[----:B------:R-:W1:Y:S02]  /*0090*/  LDC R2, c[0x0][0x398] ;  /* 0x0000e600ff027b82 */ /* 0x000e640000000800 */
[----:B------:R-:W-:Y:S04]  /*00a0*/  STS.128 [UR5+0x2000], RZ ;  /* 0x002000ffff007988 */ /* 0x000fe80008000c05 */
[----:B------:R-:W-:Y:S01]  /*00b0*/  STS.128 [UR5+0x2010], RZ ;  /* 0x002010ffff007988 */ /* 0x000fe20008000c05 */
[----:B0-----:R-:W-:-:S03]  /*00c0*/  IMAD R5, R3, UR10, R0 ;  /* 0x0000000a03057c24 */ /* 0x001fc6000f8e0200 */
[----:B------:R-:W-:Y:S04]  /*00d0*/  STS.128 [UR5+0x2020], RZ ;  /* 0x002020ffff007988 */ /* 0x000fe80008000c05 */
[----:B------:R-:W-:Y:S01]  /*00e0*/  STS.128 [UR5+0x2030], RZ ;  /* 0x002030ffff007988 */ /* 0x000fe20008000c05 */
[----:B---3--:R-:W-:-:S03]  /*00f0*/  IMAD.WIDE R6, R5, 0x4, R6 ;  /* 0x0000000405067825 */ /* 0x008fc600078e0206 */
[----:B------:R-:W-:Y:S04]  /*0100*/  STS.128 [UR5+0x2040], RZ ;  /* 0x002040ffff007988 */ /* 0x000fe80008000c05 */
        /* <DEDUP_REMOVED lines=196> */
[----:B--2---:R-:W2:Y:S01]  /*0d50*/  LDG.E R7, desc[UR8][R6.64] ;  /* 0x0000000806077981 */ /* 0x004ea2000c1e1900 */
[----:B------:R-:W-:-:S02]  /*0d60*/  LEA R4, R0, UR5, 0x2 ;  /* 0x0000000500047c11 */ /* 0x000fc4000f8e10ff */
[----:B-1----:R-:W-:Y:S01]  /*0d70*/  ISETP.GE.AND P0, PT, R2, 0x1, PT ;  /* 0x000000010200780c */ /* 0x002fe20003f06270 */
        /* <DEDUP_REMOVED lines=55> */
[----:B--2---:R0:W-:Y:S01]  /*10f0*/  STS [R4], R7 ;  /* 0x0000000704007388 */ /* 0x0041e20000000800 */
[----:B------:R-:W-:Y:S06]  /*1100*/  BAR.SYNC.DEFER_BLOCKING 0x0 ;  /* 0x0000000000007b1d */ /* 0x000fec0000010000 */
[----:B------:R-:W-:Y:S05]  /*1110*/  @!P0 EXIT ;  /* 0x000000000000894d */ /* 0x000fea0003800000 */
[C---:B------:R-:W-:Y:S01]  /*1120*/  ISETP.GE.U32.AND P1, PT, R2.reuse, 0x8, PT ;  /* 0x000000080200780c */ /* 0x040fe20003f26070 */
[----:B------:R-:W-:Y:S01]  /*1130*/  HFMA2 R6, -RZ, RZ, 0, 0 ;  /* 0x00000000ff067431 */ /* 0x000fe200000001ff */
[----:B------:R-:W-:-:S11]  /*1140*/  LOP3.LUT P0, R5, R2, 0x7, RZ, 0xc0, !PT ;  /* 0x0000000702057812 */ /* 0x000fd6000780c0ff */
[----:B------:R-:W-:Y:S05]  /*1150*/  @!P1 BRA `(.L_x_1) ;  /* 0x00000008007c9947 */ /* 0x000fea0003800000 */
[----:B0-----:R-:W0:Y:S01]  /*1160*/  LDC R7, c[0x0][0x3a0] ;  /* 0x0000e800ff077b82 */ /* 0x001e220000000800 */
[----:B------:R-:W-:Y:S01]  /*1170*/  UIADD3 UR6, UPT, UPT, UR4, 0x1000, URZ ;  /* 0x0000100004067890 */ /* 0x000fe2000fffe0ff */
[----:B------:R-:W-:Y:S01]  /*1180*/  LOP3.LUT R6, R2, 0x7ffffff8, RZ, 0xc0, !PT ;  /* 0x7ffffff802067812 */ /* 0x000fe200078ec0ff */
[----:B------:R-:W-:Y:S01]  /*1190*/  UIADD3 UR5, UPT, UPT, UR4, 0x2000, URZ ;  /* 0x0000200004057890 */ /* 0x000fe2000fffe0ff */
[----:B------:R-:W-:Y:S01]  /*11a0*/  MOV R10, UR10 ;  /* 0x0000000a000a7c02 */ /* 0x000fe20008000f00 */
[----:B------:R-:W-:Y:S01]  /*11b0*/  ULEA UR6, UR7, UR6, 0x18 ;  /* 0x0000000607067291 */ /* 0x000fe2000f8ec0ff */
[----:B------:R-:W-:Y:S01]  /*11c0*/  MOV R12, R0 ;  /* 0x00000000000c7202 */ /* 0x000fe20000000f00 */
[----:B------:R-:W-:Y:S01]  /*11d0*/  ULEA UR5, UR7, UR5, 0x18 ;  /* 0x0000000507057291 */ /* 0x000fe2000f8ec0ff */
[----:B------:R-:W1:Y:S01]  /*11e0*/  LDC.64 R14, c[0x0][0x380] ;  /* 0x0000e000ff0e7b82 */ /* 0x000e620000000a00 */
[----:B------:R-:W-:Y:S02]  /*11f0*/  IADD3 R9, PT, PT, -R6, RZ, RZ ;  /* 0x000000ff06097210 */ /* 0x000fe40007ffe1ff */
[----:B------:R-:W-:Y:S01]  /*1200*/  LEA R8, R0, UR6, 0x2 ;  /* 0x0000000600087c11 */ /* 0x000fe2000f8e10ff */
[----:B------:R-:W-:-:S04]  /*1210*/  UIADD3 UR5, UPT, UPT, UR5, 0x10, URZ ;  /* 0x0000001005057890 */ /* 0x000fc8000fffe0ff */
[----:B------:R-:W2:Y:S08]  /*1220*/  LDC.64 R16, c[0x0][0x390] ;  /* 0x0000e400ff107b82 */ /* 0x000eb00000000a00 */
.L_x_2:
[----:B------:R-:W-:Y:S01]  /*1230*/  STS [UR5+-0x10], RZ ;  /* 0xfffff0ffff007988 */ /* 0x000fe20008000805 */
[----:B-1----:R-:W-:Y:S01]  /*1240*/  IMAD.WIDE R20, R12, 0x4, R14 ;  /* 0x000000040c147825 */ /* 0x002fe200078e020e */
[----:B------:R-:W-:Y:S06]  /*1250*/  BAR.SYNC.DEFER_BLOCKING 0x0 ;  /* 0x0000000000007b1d */ /* 0x000fec0000010000 */
[----:B---3--:R1:W3:Y:S01]  /*1260*/  LDG.E R11, desc[UR8][R20.64] ;  /* 0x00000008140b7981 */ /* 0x0082e2000c1e1900 */
[----:B------:R-:W-:Y:S02]  /*1270*/  VOTEU.ANY UR6, UPT, PT ;  /* 0x0000000000067886 */ /* 0x000fe400038e0100 */
[----:B------:R-:W-:Y:S01]  /*1280*/  UFLO.U32 UR6, UR6 ;  /* 0x00000006000672bd */ /* 0x000fe200080e0000 */
[----:B------:R-:W3:Y:S01]  /*1290*/  LDS R18, [R4] ;  /* 0x0000000004127984 */ /* 0x000ee20000000800 */
[----:B-1----:R-:W-:-:S04]  /*12a0*/  IMAD.WIDE R20, R3, 0x4, R20 ;  /* 0x0000000403147825 */ /* 0x002fc800078e0214 */
[----:B---3--:R-:W-:Y:S02]  /*12b0*/  IMAD R11, R11, R18, RZ ;  /* 0x000000120b0b7224 */ /* 0x008fe400078e02ff */
[----:B------:R-:W1:Y:S03]  /*12c0*/  S2R R18, SR_LANEID ;  /* 0x0000000000127919 */ /* 0x000e660000000000 */
[----:B------:R-:W-:Y:S01]  /*12d0*/  STS [R8], R11 ;  /* 0x0000000b08007388 */ /* 0x000fe20000000800 */
[----:B------:R-:W-:Y:S06]  /*12e0*/  BAR.SYNC.DEFER_BLOCKING 0x0 ;  /* 0x0000000000007b1d */ /* 0x000fec0000010000 */
[----:B------:R-:W3:Y:S01]  /*12f0*/  LDS R13, [R8] ;  /* 0x00000000080d7984 */ /* 0x000ee20000000800 */
[----:B-1----:R-:W-:Y:S01]  /*1300*/  ISETP.EQ.U32.AND P1, PT, R18, UR6, PT ;  /* 0x0000000612007c0c */ /* 0x002fe2000bf22070 */
[----:B--2---:R-:W-:Y:S01]  /*1310*/  IMAD.WIDE R18, R10, 0x4, R16 ;  /* 0x000000040a127825 */ /* 0x004fe200078e0210 */
[----:B---3--:R-:W1:Y:S02]  /*1320*/  REDUX.SUM UR11, R13 ;  /* 0x000000000d0b73c4 */ /* 0x008e64000000c000 */
[----:B-1----:R-:W-:-:S09]  /*1330*/  MOV R23, UR11 ;  /* 0x0000000b00177c02 */ /* 0x002fd20008000f00 */
[----:B------:R-:W-:Y:S01]  /*1340*/  @P1 ATOMS.ADD RZ, [UR5+-0x10], R23 ;  /* 0xfffff017ffff198c */ /* 0x000fe20008000005 */
[----:B------:R-:W-:Y:S06]  /*1350*/  BAR.SYNC.DEFER_BLOCKING 0x0 ;  /* 0x0000000000007b1d */ /* 0x000fec0000010000 */
[----:B------:R-:W1:Y:S04]  /*1360*/  LDS R11, [UR5+-0x10] ;  /* 0xfffff005ff0b7984 */ /* 0x000e680008000800 */
[----:B-1----:R0:W-:Y:S01]  /*1370*/  STG.E desc[UR8][R18.64], R11 ;  /* 0x0000000b12007986 */ /* 0x0021e2000c101908 */
[----:B------:R-:W-:Y:S06]  /*1380*/  BAR.SYNC.DEFER_BLOCKING 0x0 ;  /* 0x0000000000007b1d */ /* 0x000fec0000010000 */
[----:B------:R-:W-:Y:S02]  /*1390*/  STS [UR5+-0xc], RZ ;  /* 0xfffff4ffff007988 */ /* 0x000fe40008000805 */
[----:B------:R-:W-:Y:S06]  /*13a0*/  BAR.SYNC.DEFER_BLOCKING 0x0 ;  /* 0x0000000000007b1d */ /* 0x000fec0000010000 */
[----:B------:R1:W2:Y:S01]  /*13b0*/  LDG.E R13, desc[UR8][R20.64] ;  /* 0x00000008140d7981 */ /* 0x0002a2000c1e1900 */
[----:B0-----:R-:W-:-:S03]  /*13c0*/  IMAD.WIDE R18, R7, 0x4, R18 ;  /* 0x0000000407127825 */ /* 0x001fc600078e0212 */
[----:B------:R-:W2:Y:S01]  /*13d0*/  LDS R22, [R4] ;  /* 0x0000000004167984 */ /* 0x000ea20000000800 */
[----:B-1----:R-:W-:-:S04]  /*13e0*/  IMAD.WIDE R20, R3, 0x4, R20 ;  /* 0x0000000403147825 */ /* 0x002fc800078e0214 */
[----:B--2---:R-:W-:-:S05]  /*13f0*/  IMAD R13, R13, R22, RZ ;  /* 0x000000160d0d7224 */ /* 0x004fca00078e02ff */
[----:B------:R-:W-:Y:S01]  /*1400*/  STS [R8], R13 ;  /* 0x0000000d08007388 */ /* 0x000fe20000000800 */
[----:B------:R-:W-:Y:S06]  /*1410*/  BAR.SYNC.DEFER_BLOCKING 0x0 ;  /* 0x0000000000007b1d */ /* 0x000fec0000010000 */
[----:B------:R-:W0:Y:S02]  /*1420*/  LDS R22, [R8] ;  /* 0x0000000008167984 */ /* 0x000e240000000800 */
[----:B0-----:R-:W0:Y:S02]  /*1430*/  REDUX.SUM UR6, R22 ;  /* 0x00000000160673c4 */ /* 0x001e24000000c000 */
[----:B0-----:R-:W-:-:S05]  /*1440*/  MOV R23, UR6 ;  /* 0x0000000600177c02 */ /* 0x001fca0008000f00 */
[----:B------:R-:W-:Y:S01]  /*1450*/  @P1 ATOMS.ADD RZ, [UR5+-0xc], R23 ;  /* 0xfffff417ffff198c */ /* 0x000fe20008000005 */
[----:B------:R-:W-:Y:S06]  /*1460*/  BAR.SYNC.DEFER_BLOCKING 0x0 ;  /* 0x0000000000007b1d */ /* 0x000fec0000010000 */
[----:B------:R-:W0:Y:S04]  /*1470*/  LDS R11, [UR5+-0xc] ;  /* 0xfffff405ff0b7984 */ /* 0x000e280008000800 */
[----:B0-----:R0:W-:Y:S01]  /*1480*/  STG.E desc[UR8][R18.64], R11 ;  /* 0x0000000b12007986 */ /* 0x0011e2000c101908 */
        /* <DEDUP_REMOVED lines=35> */
[----:B------:R-:W-:Y:S02]  /*16c0*/  STS [UR5], RZ ;  /* 0x000000ffff007988 */ /* 0x000fe40008000805 */
        /* <DEDUP_REMOVED lines=11> */
[----:B------:R-:W-:Y:S01]  /*1780*/  @P1 ATOMS.ADD RZ, [UR5], R23 ;  /* 0x00000017ffff198c */ /* 0x000fe20008000005 */
[----:B------:R-:W-:Y:S06]  /*1790*/  BAR.SYNC.DEFER_BLOCKING 0x0 ;  /* 0x0000000000007b1d */ /* 0x000fec0000010000 */
[----:B------:R-:W0:Y:S04]  /*17a0*/  LDS R11, [UR5] ;  /* 0x00000005ff0b7984 */ /* 0x000e280008000800 */
[----:B0-----:R0:W-:Y:S01]  /*17b0*/  STG.E desc[UR8][R18.64], R11 ;  /* 0x0000000b12007986 */ /* 0x0011e2000c101908 */
[----:B------:R-:W-:Y:S06]  /*17c0*/  BAR.SYNC.DEFER_BLOCKING 0x0 ;  /* 0x0000000000007b1d */ /* 0x000fec0000010000 */
[----:B------:R-:W-:Y:S02]  /*17d0*/  STS [UR5+0x4], RZ ;  /* 0x000004ffff007988 */ /* 0x000fe40008000805 */
        /* <DEDUP_REMOVED lines=11> */
[----:B------:R-:W-:Y:S01]  /*1890*/  @P1 ATOMS.ADD RZ, [UR5+0x4], R23 ;  /* 0x00000417ffff198c */ /* 0x000fe20008000005 */
[----:B------:R-:W-:Y:S06]  /*18a0*/  BAR.SYNC.DEFER_BLOCKING 0x0 ;  /* 0x0000000000007b1d */ /* 0x000fec0000010000 */
[----:B------:R-:W0:Y:S04]  /*18b0*/  LDS R11, [UR5+0x4] ;  /* 0x00000405ff0b7984 */ /* 0x000e280008000800 */
        /* <DEDUP_REMOVED lines=21> */
[----:B------:R-:W2:Y:S01]  /*1a10*/  LDG.E R20, desc[UR8][R20.64] ;  /* 0x0000000814147981 */ /* 0x000ea2000c1e1900 */
[----:B------:R-:W-:Y:S01]  /*1a20*/  IADD3 R9, PT, PT, R9, 0x8, RZ ;  /* 0x0000000809097810 */ /* 0x000fe20007ffe0ff */
[----:B0-----:R-:W-:Y:S01]  /*1a30*/  IMAD.WIDE R18, R7, 0x4, R18 ;  /* 0x0000000407127825 */ /* 0x001fe200078e0212 */
[----:B------:R-:W-:Y:S01]  /*1a40*/  LEA R12, R3, R12, 0x3 ;  /* 0x0000000c030c7211 */ /* 0x000fe200078e18ff */
[----:B------:R-:W2:Y:S01]  /*1a50*/  LDS R13, [R4] ;  /* 0x00000000040d7984 */ /* 0x000ea20000000800 */
[----:B------:R-:W-:Y:S01]  /*1a60*/  LEA R10, R7, R10, 0x3 ;  /* 0x0000000a070a7211 */ /* 0x000fe200078e18ff */
[----:B--2---:R-:W-:-:S05]  /*1a70*/  IMAD R13, R20, R13, RZ ;  /* 0x0000000d140d7224 */ /* 0x004fca00078e02ff */
[----:B------:R-:W-:Y:S01]  /*1a80*/  STS [R8], R13 ;  /* 0x0000000d08007388 */ /* 0x000fe20000000800 */
[----:B------:R-:W-:Y:S06]  /*1a90*/  BAR.SYNC.DEFER_BLOCKING 0x0 ;  /* 0x0000000000007b1d */ /* 0x000fec0000010000 */
[----:B------:R-:W0:Y:S02]  /*1aa0*/  LDS R22, [R8] ;  /* 0x0000000008167984 */ /* 0x000e240000000800 */
[----:B0-----:R-:W0:Y:S02]  /*1ab0*/  REDUX.SUM UR6, R22 ;  /* 0x00000000160673c4 */ /* 0x001e24000000c000 */
[----:B0-----:R-:W-:-:S05]  /*1ac0*/  MOV R23, UR6 ;  /* 0x0000000600177c02 */ /* 0x001fca0008000f00 */
[----:B------:R-:W-:Y:S01]  /*1ad0*/  @P1 ATOMS.ADD RZ, [UR5+0xc], R23 ;  /* 0x00000c17ffff198c */ /* 0x000fe20008000005 */
[----:B------:R-:W-:Y:S01]  /*1ae0*/  BAR.SYNC.DEFER_BLOCKING 0x0 ;  /* 0x0000000000007b1d */ /* 0x000fe20000010000 */
[----:B------:R-:W-:-:S05]  /*1af0*/  ISETP.NE.AND P1, PT, R9, RZ, PT ;  /* 0x000000ff0900720c */ /* 0x000fca0003f25270 */
[----:B------:R-:W0:Y:S01]  /*1b00*/  LDS R11, [UR5+0xc] ;  /* 0x00000c05ff0b7984 */ /* 0x000e220008000800 */
[----:B------:R-:W-:-:S03]  /*1b10*/  UIADD3 UR5, UPT, UPT, UR5, 0x20, URZ ;  /* 0x0000002005057890 */ /* 0x000fc6000fffe0ff */
[----:B0-----:R3:W-:Y:S01]  /*1b20*/  STG.E desc[UR8][R18.64], R11 ;  /* 0x0000000b12007986 */ /* 0x0017e2000c101908 */
[----:B------:R-:W-:Y:S06]  /*1b30*/  BAR.SYNC.DEFER_BLOCKING 0x0 ;  /* 0x0000000000007b1d */ /* 0x000fec0000010000 */
[----:B------:R-:W-:Y:S05]  /*1b40*/  @P1 BRA `(.L_x_2) ;  /* 0xfffffff400b81947 */ /* 0x000fea000383ffff */
.L_x_1:
[----:B------:R-:W-:Y:S05]  /*1b50*/  @!P0 EXIT ;  /* 0x000000000000894d */ /* 0x000fea0003800000 */
[----:B------:R-:W-:Y:S01]  /*1b60*/  ISETP.GE.U32.AND P1, PT, R5, 0x4, PT ;  /* 0x000000040500780c */ /* 0x000fe20003f26070 */
[----:B------:R-:W-:Y:S01]  /*1b70*/  UIADD3 UR5, UPT, UPT, UR4, 0x1000, URZ ;  /* 0x0000100004057890 */ /* 0x000fe2000fffe0ff */
[----:B------:R-:W-:-:S03]  /*1b80*/  LOP3.LUT R12, R2, 0x3, RZ, 0xc0, !PT ;  /* 0x00000003020c7812 */ /* 0x000fc600078ec0ff */
[----:B------:R-:W-:Y:S01]  /*1b90*/  ULEA UR5, UR7, UR5, 0x18 ;  /* 0x0000000507057291 */ /* 0x000fe2000f8ec0ff */
[----:B------:R-:W-:-:S05]  /*1ba0*/  ISETP.NE.AND P0, PT, R12, RZ, PT ;  /* 0x000000ff0c00720c */ /* 0x000fca0003f05270 */
[----:B------:R-:W-:Y:S02]  /*1bb0*/  LEA R5, R0, UR5, 0x2 ;  /* 0x0000000500057c11 */ /* 0x000fe4000f8e10ff */
[----:B------:R-:W-:Y:S06]  /*1bc0*/  @!P1 BRA `(.L_x_3) ;  /* 0x0000000400449947 */ /* 0x000fec0003800000 */
[----:B------:R-:W-:Y:S01]  /*1bd0*/  UIADD3 UR5, UPT, UPT, UR4, 0x2000, URZ ;  /* 0x0000200004057890 */ /* 0x000fe2000fffe0ff */
[----:B------:R-:W1:Y:S01]  /*1be0*/  LDC.64 R8, c[0x0][0x380] ;  /* 0x0000e000ff087b82 */ /* 0x000e620000000a00 */
[----:B---3--:R-:W-:Y:S02]  /*1bf0*/  IMAD R11, R6, R3, R0 ;  /* 0x00000003060b7224 */ /* 0x008fe400078e0200 */
[----:B------:R-:W-:-:S05]  /*1c00*/  ULEA UR5, UR7, UR5, 0x18 ;  /* 0x0000000507057291 */ /* 0x000fca000f8ec0ff */
[----:B------:R-:W2:Y:S01]  /*1c10*/  LDC R13, c[0x0][0x3a0] ;  /* 0x0000e800ff0d7b82 */ /* 0x000ea20000000800 */
[----:B0-----:R-:W-:-:S05]  /*1c20*/  LEA R7, R6, UR5, 0x2 ;  /* 0x0000000506077c11 */ /* 0x001fca000f8e10ff */
[----:B------:R-:W-:Y:S01]  /*1c30*/  STS [R7], RZ ;  /* 0x000000ff07007388 */ /* 0x000fe20000000800 */
[----:B-1----:R-:W-:Y:S01]  /*1c40*/  IMAD.WIDE R8, R11, 0x4, R8 ;  /* 0x000000040b087825 */ /* 0x002fe200078e0208 */
[----:B------:R-:W-:Y:S06]  /*1c50*/  BAR.SYNC.DEFER_BLOCKING 0x0 ;  /* 0x0000000000007b1d */ /* 0x000fec0000010000 */
[----:B------:R0:W3:Y:S01]  /*1c60*/  LDG.E R10, desc[UR8][R8.64] ;  /* 0x00000008080a7981 */ /* 0x0000e2000c1e1900 */
[----:B------:R-:W-:Y:S01]  /*1c70*/  VOTEU.ANY UR5, UPT, PT ;  /* 0x0000000000057886 */ /* 0x000fe200038e0100 */
[----:B--2---:R-:W-:Y:S01]  /*1c80*/  IMAD R17, R6, R13, UR10 ;  /* 0x0000000a06117e24 */ /* 0x004fe2000f8e020d */
[----:B------:R-:W-:Y:S01]  /*1c90*/  UFLO.U32 UR5, UR5 ;  /* 0x00000005000572bd */ /* 0x000fe200080e0000 */
[----:B------:R-:W3:Y:S01]  /*1ca0*/  LDS R11, [R4] ;  /* 0x00000000040b7984 */ /* 0x000ee20000000800 */
[----:B0-----:R-:W-:-:S04]  /*1cb0*/  IMAD.WIDE R8, R3, 0x4, R8 ;  /* 0x0000000403087825 */ /* 0x001fc800078e0208 */
[----:B---3--:R-:W-:Y:S02]  /*1cc0*/  IMAD R10, R10, R11, RZ ;  /* 0x0000000b0a0a7224 */ /* 0x008fe400078e02ff */
[----:B------:R-:W0:Y:S03]  /*1cd0*/  S2R R11, SR_LANEID ;  /* 0x00000000000b7919 */ /* 0x000e260000000000 */
[----:B------:R1:W-:Y:S01]  /*1ce0*/  STS [R5], R10 ;  /* 0x0000000a05007388 */ /* 0x0003e20000000800 */
[----:B------:R-:W-:Y:S06]  /*1cf0*/  BAR.SYNC.DEFER_BLOCKING 0x0 ;  /* 0x0000000000007b1d */ /* 0x000fec0000010000 */
[----:B------:R-:W2:Y:S01]  /*1d00*/  LDS R14, [R5] ;  /* 0x00000000050e7984 */ /* 0x000ea20000000800 */
[----:B0-----:R-:W-:-:S02]  /*1d10*/  ISETP.EQ.U32.AND P1, PT, R11, UR5, PT ;  /* 0x000000050b007c0c */ /* 0x001fc4000bf22070 */
[----:B-1----:R-:W0:Y:S02]  /*1d20*/  LDC.64 R10, c[0x0][0x390] ;  /* 0x0000e400ff0a7b82 */ /* 0x002e240000000a00 */
[----:B0-----:R-:W-:-:S06]  /*1d30*/  IMAD.WIDE R10, R17, 0x4, R10 ;  /* 0x00000004110a7825 */ /* 0x001fcc00078e020a */
[----:B--2---:R-:W0:Y:S02]  /*1d40*/  REDUX.SUM UR6, R14 ;  /* 0x000000000e0673c4 */ /* 0x004e24000000c000 */
[----:B0-----:R-:W-:-:S05]  /*1d50*/  MOV R16, UR6 ;  /* 0x0000000600107c02 */ /* 0x001fca0008000f00 */
[----:B------:R-:W-:Y:S01]  /*1d60*/  @P1 ATOMS.ADD RZ, [R7], R16 ;  /* 0x0000001007ff138c */ /* 0x000fe20000000000 */
[----:B------:R-:W-:Y:S06]  /*1d70*/  BAR.SYNC.DEFER_BLOCKING 0x0 ;  /* 0x0000000000007b1d */ /* 0x000fec0000010000 */
[----:B------:R-:W0:Y:S04]  /*1d80*/  LDS R15, [R7] ;  /* 0x00000000070f7984 */ /* 0x000e280000000800 */
[----:B0-----:R0:W-:Y:S01]  /*1d90*/  STG.E desc[UR8][R10.64], R15 ;  /* 0x0000000f0a007986 */ /* 0x0011e2000c101908 */
[----:B------:R-:W-:Y:S06]  /*1da0*/  BAR.SYNC.DEFER_BLOCKING 0x0 ;  /* 0x0000000000007b1d */ /* 0x000fec0000010000 */
[----:B------:R-:W-:Y:S02]  /*1db0*/  STS [R7+0x4], RZ ;  /* 0x000004ff07007388 */ /* 0x000fe40000000800 */
        /* <DEDUP_REMOVED lines=11> */
[----:B------:R-:W-:Y:S01]  /*1e70*/  @P1 ATOMS.ADD RZ, [R7+0x4], R18 ;  /* 0x0000041207ff138c */ /* 0x000fe20000000000 */
[----:B------:R-:W-:Y:S06]  /*1e80*/  BAR.SYNC.DEFER_BLOCKING 0x0 ;  /* 0x0000000000007b1d */ /* 0x000fec0000010000 */
[----:B------:R-:W0:Y:S04]  /*1e90*/  LDS R15, [R7+0x4] ;  /* 0x00000400070f7984 */ /* 0x000e280000000800 */
        /* <DEDUP_REMOVED lines=21> */
[----:B------:R-:W2:Y:S01]  /*1ff0*/  LDG.E R8, desc[UR8][R8.64] ;  /* 0x0000000808087981 */ /* 0x000ea2000c1e1900 */
[----:B0-----:R-:W-:Y:S01]  /*2000*/  IMAD.WIDE R10, R13, 0x4, R10 ;  /* 0x000000040d0a7825 */ /* 0x001fe200078e020a */
[----:B------:R-:W-:-:S02]  /*2010*/  IADD3 R6, PT, PT, R6, 0x4, RZ ;  /* 0x0000000406067810 */ /* 0x000fc40007ffe0ff */
[----:B------:R-:W2:Y:S02]  /*2020*/  LDS R17, [R4] ;  /* 0x0000000004117984 */ /* 0x000ea40000000800 */
        /* <DEDUP_REMOVED lines=11> */
.L_x_3:
[----:B------:R-:W-:Y:S05]  /*20e0*/  @!P0 EXIT ;  /* 0x000000000000894d */ /* 0x000fea0003800000 */
[----:B------:R-:W-:Y:S02]  /*20f0*/  ISETP.NE.AND P1, PT, R12, 0x1, PT ;  /* 0x000000010c00780c */ /* 0x000fe40003f25270 */
[----:B------:R-:W-:-:S04]  /*2100*/  LOP3.LUT R2, R2, 0x1, RZ, 0xc0, !PT ;  /* 0x0000000102027812 */ /* 0x000fc800078ec0ff */
[----:B------:R-:W-:-:S07]  /*2110*/  ISETP.NE.U32.AND P0, PT, R2, 0x1, PT ;  /* 0x000000010200780c */ /* 0x000fce0003f05070 */
[----:B------:R-:W-:Y:S06]  /*2120*/  @!P1 BRA `(.L_x_4) ;  /* 0x0000000000bc9947 */ /* 0x000fec0003800000 */
[----:B------:R-:W-:Y:S01]  /*2130*/  UIADD3 UR5, UPT, UPT, UR4, 0x2000, URZ ;  /* 0x0000200004057890 */ /* 0x000fe2000fffe0ff */
[----:B-1-3--:R-:W1:Y:S01]  /*2140*/  LDC.64 R10, c[0x0][0x380] ;  /* 0x0000e000ff0a7b82 */ /* 0x00ae620000000a00 */
[C---:B0-----:R-:W-:Y:S02]  /*2150*/  IMAD R7, R6.reuse, R3, R0 ;  /* 0x0000000306077224 */ /* 0x041fe400078e0200 */
[----:B------:R-:W-:Y:S01]  /*2160*/  ULEA UR5, UR7, UR5, 0x18 ;  /* 0x0000000507057291 */ /* 0x000fe2000f8ec0ff */
[----:B------:R-:W0:Y:S04]  /*2170*/  S2R R9, SR_LANEID ;  /* 0x0000000000097919 */ /* 0x000e280000000000 */
[----:B------:R-:W2:Y:S01]  /*2180*/  LDC R17, c[0x0][0x3a0] ;  /* 0x0000e800ff117b82 */ /* 0x000ea20000000800 */
[----:B------:R-:W-:-:S05]  /*2190*/  LEA R2, R6, UR5, 0x2 ;  /* 0x0000000506027c11 */ /* 0x000fca000f8e10ff */
[----:B------:R-:W-:Y:S02]  /*21a0*/  STS [R2], RZ ;  /* 0x000000ff02007388 */ /* 0x000fe40000000800 */
[----:B------:R-:W-:Y:S01]  /*21b0*/  BAR.SYNC.DEFER_BLOCKING 0x0 ;  /* 0x0000000000007b1d */ /* 0x000fe20000010000 */
[----:B-1----:R-:W-:-:S05]  /*21c0*/  IMAD.WIDE R10, R7, 0x4, R10 ;  /* 0x00000004070a7825 */ /* 0x002fca00078e020a */
[----:B------:R1:W3:Y:S01]  /*21d0*/  LDG.E R7, desc[UR8][R10.64] ;  /* 0x000000080a077981 */ /* 0x0002e2000c1e1900 */
[----:B------:R-:W-:Y:S01]  /*21e0*/  VOTEU.ANY UR5, UPT, PT ;  /* 0x0000000000057886 */ /* 0x000fe200038e0100 */
[----:B--2---:R-:W-:Y:S01]  /*21f0*/  IMAD R19, R6, R17, UR10 ;  /* 0x0000000a06137e24 */ /* 0x004fe2000f8e0211 */
[----:B------:R-:W-:Y:S01]  /*2200*/  UFLO.U32 UR5, UR5 ;  /* 0x00000005000572bd */ /* 0x000fe200080e0000 */
[----:B------:R-:W3:Y:S05]  /*2210*/  LDS R8, [R4] ;  /* 0x0000000004087984 */ /* 0x000eea0000000800 */
[----:B0-----:R-:W-:Y:S01]  /*2220*/  ISETP.EQ.U32.AND P1, PT, R9, UR5, PT ;  /* 0x0000000509007c0c */ /* 0x001fe2000bf22070 */
[----:B-1----:R-:W-:-:S04]  /*2230*/  IMAD.WIDE R10, R3, 0x4, R10 ;  /* 0x00000004030a7825 */ /* 0x002fc800078e020a */
[----:B---3--:R-:W-:-:S05]  /*2240*/  IMAD R8, R7, R8, RZ ;  /* 0x0000000807087224 */ /* 0x008fca00078e02ff */
[----:B------:R0:W-:Y:S01]  /*2250*/  STS [R5], R8 ;  /* 0x0000000805007388 */ /* 0x0001e20000000800 */
[----:B------:R-:W-:Y:S08]  /*2260*/  BAR.SYNC.DEFER_BLOCKING 0x0 ;  /* 0x0000000000007b1d */ /* 0x000ff00000010000 */
[----:B0-----:R-:W0:Y:S01]  /*2270*/  LDC.64 R8, c[0x0][0x390] ;  /* 0x0000e400ff087b82 */ /* 0x001e220000000a00 */
[----:B------:R-:W1:Y:S01]  /*2280*/  LDS R7, [R5] ;  /* 0x0000000005077984 */ /* 0x000e620000000800 */
[----:B0-----:R-:W-:-:S06]  /*2290*/  IMAD.WIDE R8, R19, 0x4, R8 ;  /* 0x0000000413087825 */ /* 0x001fcc00078e0208 */
[----:B-1----:R-:W0:Y:S02]  /*22a0*/  REDUX.SUM UR6, R7 ;  /* 0x00000000070673c4 */ /* 0x002e24000000c000 */
        /* <DEDUP_REMOVED lines=23> */
.L_x_4:
[----:B------:R-:W-:Y:S05]  /*2420*/  @P0 EXIT ;  /* 0x000000000000094d */ /* 0x000fea0003800000 */
[----:B------:R-:W-:Y:S01]  /*2430*/  UIADD3 UR4, UPT, UPT, UR4, 0x2000, URZ ;  /* 0x0000200004047890 */ /* 0x000fe2000fffe0ff */
[----:B------:R-:W-:Y:S01]  /*2440*/  IMAD R3, R6, R3, R0 ;  /* 0x0000000306037224 */ /* 0x000fe200078e0200 */
[----:B--2---:R-:W2:Y:S02]  /*2450*/  LDC.64 R8, c[0x0][0x380] ;  /* 0x0000e000ff087b82 */ /* 0x004ea40000000a00 */
[----:B------:R-:W-:-:S06]  /*2460*/  ULEA UR4, UR7, UR4, 0x18 ;  /* 0x0000000407047291 */ /* 0x000fcc000f8ec0ff */
[----:B------:R-:W-:Y:S01]  /*2470*/  LEA R0, R6, UR4, 0x2 ;  /* 0x0000000406007c11 */ /* 0x000fe2000f8e10ff */
[----:B------:R-:W4:Y:S04]  /*2480*/  LDC R13, c[0x0][0x3a0] ;  /* 0x0000e800ff0d7b82 */ /* 0x000f280000000800 */
[----:B------:R-:W-:Y:S04]  /*2490*/  STS [R0], RZ ;  /* 0x000000ff00007388 */ /* 0x000fe80000000800 */
[----:B------:R-:W-:Y:S01]  /*24a0*/  BAR.SYNC.DEFER_BLOCKING 0x0 ;  /* 0x0000000000007b1d */ /* 0x000fe20000010000 */
[----:B--2---:R-:W-:-:S06]  /*24b0*/  IMAD.WIDE R2, R3, 0x4, R8 ;  /* 0x0000000403027825 */ /* 0x004fcc00078e0208 */
[----:B------:R-:W2:Y:S01]  /*24c0*/  LDG.E R2, desc[UR8][R2.64] ;  /* 0x0000000802027981 */ /* 0x000ea2000c1e1900 */
[----:B------:R-:W-:Y:S02]  /*24d0*/  VOTEU.ANY UR4, UPT, PT ;  /* 0x0000000000047886 */ /* 0x000fe400038e0100 */
[----:B------:R-:W-:Y:S01]  /*24e0*/  UFLO.U32 UR4, UR4 ;  /* 0x00000004000472bd */ /* 0x000fe200080e0000 */
[----:B0-----:R-:W2:Y:S01]  /*24f0*/  LDS R7, [R4] ;  /* 0x0000000004077984 */ /* 0x001ea20000000800 */
[----:B------:R-:W0:Y:S04]  /*2500*/  S2R R9, SR_LANEID ;  /* 0x0000000000097919 */ /* 0x000e280000000000 */
[----:B0-----:R-:W-:Y:S01]  /*2510*/  ISETP.EQ.U32.AND P0, PT, R9, UR4, PT ;  /* 0x0000000409007c0c */ /* 0x001fe2000bf02070 */
[----:B--2---:R-:W-:-:S02]  /*2520*/  IMAD R8, R2, R7, RZ ;  /* 0x0000000702087224 */ /* 0x004fc400078e02ff */
[----:B------:R-:W0:Y:S03]  /*2530*/  LDC.64 R2, c[0x0][0x390] ;  /* 0x0000e400ff027b82 */ /* 0x000e260000000a00 */
[----:B------:R-:W-:Y:S05]  /*2540*/  STS [R5], R8 ;  /* 0x0000000805007388 */ /* 0x000fea0000000800 */
[----:B------:R-:W-:Y:S06]  /*2550*/  BAR.SYNC.DEFER_BLOCKING 0x0 ;  /* 0x0000000000007b1d */ /* 0x000fec0000010000 */
[----:B------:R4:W2:Y:S02]  /*2560*/  LDS R7, [R5] ;  /* 0x0000000005077984 */ /* 0x0008a40000000800 */
[----:B----4-:R-:W-:-:S04]  /*2570*/  IMAD R5, R6, R13, UR10 ;  /* 0x0000000a06057e24 */ /* 0x010fc8000f8e020d */
[----:B0-----:R-:W-:Y:S01]  /*2580*/  IMAD.WIDE R2, R5, 0x4, R2 ;  /* 0x0000000405027825 */ /* 0x001fe200078e0202 */
[----:B--2---:R-:W1:Y:S02]  /*2590*/  REDUX.SUM UR5, R7 ;  /* 0x00000000070573c4 */ /* 0x004e64000000c000 */
[----:B-1-3--:R-:W-:-:S05]  /*25a0*/  MOV R11, UR5 ;  /* 0x00000005000b7c02 */ /* 0x00afca0008000f00 */
[----:B------:R-:W-:Y:S01]  /*25b0*/  @P0 ATOMS.ADD RZ, [R0], R11 ;  /* 0x0000000b00ff038c */ /* 0x000fe20000000000 */
[----:B------:R-:W-:Y:S06]  /*25c0*/  BAR.SYNC.DEFER_BLOCKING 0x0 ;  /* 0x0000000000007b1d */ /* 0x000fec0000010000 */
[----:B------:R-:W0:Y:S04]  /*25d0*/  LDS R9, [R0] ;  /* 0x0000000000097984 */ /* 0x000e280000000800 */
[----:B0-----:R-:W-:Y:S01]  /*25e0*/  STG.E desc[UR8][R2.64], R9 ;  /* 0x0000000902007986 */ /* 0x001fe2000c101908 */
[----:B------:R-:W-:Y:S06]  /*25f0*/  BAR.SYNC.DEFER_BLOCKING 0x0 ;  /* 0x0000000000007b1d */ /* 0x000fec0000010000 */
[----:B------:R-:W-:Y:S05]  /*2600*/  EXIT ;  /* 0x000000000000794d */ /* 0x000fea0003800000 */
.L_x_5:
        /* <DEDUP_REMOVED lines=15> */
.L_x_12:


//--------------------- .text._Z5mult1PiS_S_iii   --------------------------
	.section	.text._Z5mult1PiS_S_iii,"ax",@progbits
	.align	128
        .global         _Z5mult1PiS_S_iii
        .type           _Z5mult1PiS_S_iii,@function
        .size           _Z5mult1PiS_S_iii,(.L_x_13 - _Z5mult1PiS_S_iii)
        .other          _Z5mult1PiS_S_iii,@"STO_CUDA_ENTRY STV_DEFAULT"
_Z5mult1PiS_S_iii:
.text._Z5mult1PiS_S_iii:
        /* <DEDUP_REMOVED lines=12> */
[----:B0-----:R-:W-:-:S03]  /*00c0*/  IMAD R5, R0, R3, UR10 ;  /* 0x0000000a00057e24 */ /* 0x001fc6000f8e0203 */
        /* <DEDUP_REMOVED lines=278> */
.L_x_7:
[----:B------:R-:W-:Y:S01]  /*1230*/  STS [UR5+-0x10], RZ ;  /* 0xfffff0ffff007988 */ /* 0x000fe20008000805 */
[----:B-1----:R-:W-:Y:S01]  /*1240*/  IMAD.WIDE R20, R12, 0x4, R14 ;  /* 0x000000040c147825 */ /* 0x002fe200078e020e */
[----:B------:R-:W-:Y:S06]  /*1250*/  BAR.SYNC.DEFER_BLOCKING 0x0 ;  /* 0x0000000000007b1d */ /* 0x000fec0000010000 */
[----:B---3--:R0:W3:Y:S01]  /*1260*/  LDG.E R11, desc[UR8][R20.64] ;  /* 0x00000008140b7981 */ /* 0x0080e2000c1e1900 */
[----:B------:R-:W-:Y:S02]  /*1270*/  VOTEU.ANY UR6, UPT, PT ;  /* 0x0000000000067886 */ /* 0x000fe400038e0100 */
[----:B------:R-:W-:Y:S01]  /*1280*/  UFLO.U32 UR6, UR6 ;  /* 0x00000006000672bd */ /* 0x000fe200080e0000 */
[----:B------:R-:W3:Y:S01]  /*1290*/  LDS R18, [R4] ;  /* 0x0000000004127984 */ /* 0x000ee20000000800 */
[----:B0-----:R-:W-:-:S04]  /*12a0*/  IMAD.WIDE R20, R7, 0x4, R20 ;  /* 0x0000000407147825 */ /* 0x001fc800078e0214 */
[----:B---3--:R-:W-:Y:S02]  /*12b0*/  IMAD R11, R11, R18, RZ ;  /* 0x000000120b0b7224 */ /* 0x008fe400078e02ff */
[----:B------:R-:W0:Y:S03]  /*12c0*/  S2R R18, SR_LANEID ;  /* 0x0000000000127919 */ /* 0x000e260000000000 */
[----:B------:R-:W-:Y:S01]  /*12d0*/  STS [R8], R11 ;  /* 0x0000000b08007388 */ /* 0x000fe20000000800 */
[----:B------:R-:W-:Y:S06]  /*12e0*/  BAR.SYNC.DEFER_BLOCKING 0x0 ;  /* 0x0000000000007b1d */ /* 0x000fec0000010000 */
[----:B------:R-:W1:Y:S01]  /*12f0*/  LDS R13, [R8] ;  /* 0x00000000080d7984 */ /* 0x000e620000000800 */
[----:B0-----:R-:W-:Y:S01]  /*1300*/  ISETP.EQ.U32.AND P1, PT, R18, UR6, PT ;  /* 0x0000000612007c0c */ /* 0x001fe2000bf22070 */
[----:B--2---:R-:W-:Y:S01]  /*1310*/  IMAD.WIDE R18, R10, 0x4, R16 ;  /* 0x000000040a127825 */ /* 0x004fe200078e0210 */
[----:B-1----:R-:W0:Y:S02]  /*1320*/  REDUX.SUM UR11, R13 ;  /* 0x000000000d0b73c4 */ /* 0x002e24000000c000 */
[----:B0-----:R-:W-:-:S09]  /*1330*/  MOV R23, UR11 ;  /* 0x0000000b00177c02 */ /* 0x001fd20008000f00 */
        /* <DEDUP_REMOVED lines=129> */
.L_x_6:
        /* <DEDUP_REMOVED lines=9> */
[----:B---3--:R-:W1:Y:S03]  /*1be0*/  LDC R11, c[0x0][0x39c] ;  /* 0x0000e700ff0b7b82 */ /* 0x008e660000000800 */
[----:B------:R-:W-:-:S05]  /*1bf0*/  ULEA UR5, UR7, UR5, 0x18 ;  /* 0x0000000507057291 */ /* 0x000fca000f8ec0ff */
[----:B------:R-:W2:Y:S01]  /*1c00*/  LDC.64 R8, c[0x0][0x380] ;  /* 0x0000e000ff087b82 */ /* 0x000ea20000000a00 */
[----:B0-----:R-:W-:-:S05]  /*1c10*/  LEA R7, R6, UR5, 0x2 ;  /* 0x0000000506077c11 */ /* 0x001fca000f8e10ff */
[----:B------:R-:W-:Y:S01]  /*1c20*/  STS [R7], RZ ;  /* 0x000000ff07007388 */ /* 0x000fe20000000800 */
[----:B-1----:R-:W-:-:S04]  /*1c30*/  IMAD R13, R6, R11, R0 ;  /* 0x0000000b060d7224 */ /* 0x002fc800078e0200 */
[----:B--2---:R-:W-:Y:S01]  /*1c40*/  IMAD.WIDE R8, R13, 0x4, R8 ;  /* 0x000000040d087825 */ /* 0x004fe200078e0208 */
[----:B------:R-:W-:Y:S06]  /*1c50*/  BAR.SYNC.DEFER_BLOCKING 0x0 ;  /* 0x0000000000007b1d */ /* 0x000fec0000010000 */
[----:B------:R0:W2:Y:S01]  /*1c60*/  LDG.E R12, desc[UR8][R8.64] ;  /* 0x00000008080c7981 */ /* 0x0000a2000c1e1900 */
[----:B------:R-:W-:Y:S01]  /*1c70*/  VOTEU.ANY UR5, UPT, PT ;  /* 0x0000000000057886 */ /* 0x000fe200038e0100 */
[----:B------:R-:W-:Y:S01]  /*1c80*/  IMAD R17, R6, R3, UR10 ;  /* 0x0000000a06117e24 */ /* 0x000fe2000f8e0203 */
[----:B------:R-:W-:Y:S01]  /*1c90*/  UFLO.U32 UR5, UR5 ;  /* 0x00000005000572bd */ /* 0x000fe200080e0000 */
[----:B------:R-:W2:Y:S01]  /*1ca0*/  LDS R13, [R4] ;  /* 0x00000000040d7984 */ /* 0x000ea20000000800 */
[----:B0-----:R-:W-:-:S04]  /*1cb0*/  IMAD.WIDE R8, R11, 0x4, R8 ;  /* 0x000000040b087825 */ /* 0x001fc800078e0208 */
[----:B--2---:R-:W-:Y:S02]  /*1cc0*/  IMAD R12, R12, R13, RZ ;  /* 0x0000000d0c0c7224 */ /* 0x004fe400078e02ff */
        /* <DEDUP_REMOVED lines=65> */
.L_x_8:
[----:B------:R-:W-:Y:S05]  /*20e0*/  @!P0 EXIT ;  /* 0x000000000000894d */ /* 0x000fea0003800000 */
[----:B------:R-:W-:Y:S02]  /*20f0*/  ISETP.NE.AND P1, PT, R10, 0x1, PT ;  /* 0x000000010a00780c */ /* 0x000fe40003f25270 */
[----:B------:R-:W-:-:S04]  /*2100*/  LOP3.LUT R2, R2, 0x1, RZ, 0xc0, !PT ;  /* 0x0000000102027812 */ /* 0x000fc800078ec0ff */
[----:B------:R-:W-:-:S07]  /*2110*/  ISETP.NE.U32.AND P0, PT, R2, 0x1, PT ;  /* 0x000000010200780c */ /* 0x000fce0003f05070 */
[----:B------:R-:W-:Y:S06]  /*2120*/  @!P1 BRA `(.L_x_9) ;  /* 0x0000000000bc9947 */ /* 0x000fec0003800000 */
[----:B------:R-:W-:Y:S01]  /*2130*/  UIADD3 UR5, UPT, UPT, UR4, 0x2000, URZ ;  /* 0x0000200004057890 */ /* 0x000fe2000fffe0ff */
[----:B------:R-:W0:Y:S03]  /*2140*/  LDC R17, c[0x0][0x39c] ;  /* 0x0000e700ff117b82 */ /* 0x000e260000000800 */
[----:B------:R-:W-:-:S05]  /*2150*/  ULEA UR5, UR7, UR5, 0x18 ;  /* 0x0000000507057291 */ /* 0x000fca000f8ec0ff */
[----:B---3--:R-:W2:Y:S01]  /*2160*/  LDC.64 R10, c[0x0][0x380] ;  /* 0x0000e000ff0a7b82 */ /* 0x008ea20000000a00 */
[----:B------:R-:W-:-:S05]  /*2170*/  LEA R2, R6, UR5, 0x2 ;  /* 0x0000000506027c11 */ /* 0x000fca000f8e10ff */
[----:B------:R-:W-:Y:S02]  /*2180*/  STS [R2], RZ ;  /* 0x000000ff02007388 */ /* 0x000fe40000000800 */
[----:B------:R-:W-:Y:S01]  /*2190*/  BAR.SYNC.DEFER_BLOCKING 0x0 ;  /* 0x0000000000007b1d */ /* 0x000fe20000010000 */
[----:B0-----:R-:W-:-:S04]  /*21a0*/  IMAD R7, R6, R17, R0 ;  /* 0x0000001106077224 */ /* 0x001fc800078e0200 */
[----:B--2---:R-:W-:-:S05]  /*21b0*/  IMAD.WIDE R10, R7, 0x4, R10 ;  /* 0x00000004070a7825 */ /* 0x004fca00078e020a */
[----:B------:R0:W2:Y:S01]  /*21c0*/  LDG.E R7, desc[UR8][R10.64] ;  /* 0x000000080a077981 */ /* 0x0000a2000c1e1900 */
[----:B------:R-:W-:Y:S01]  /*21d0*/  VOTEU.ANY UR5, UPT, PT ;  /* 0x0000000000057886 */ /* 0x000fe200038e0100 */
[----:B------:R-:W-:Y:S01]  /*21e0*/  IMAD R19, R6, R3, UR10 ;  /* 0x0000000a06137e24 */ /* 0x000fe2000f8e0203 */
[----:B------:R-:W-:Y:S01]  /*21f0*/  UFLO.U32 UR5, UR5 ;  /* 0x00000005000572bd */ /* 0x000fe200080e0000 */
[----:B------:R-:W2:Y:S01]  /*2200*/  LDS R8, [R4] ;  /* 0x0000000004087984 */ /* 0x000ea20000000800 */
[----:B------:R-:W3:Y:S01]  /*2210*/  S2R R9, SR_LANEID ;  /* 0x0000000000097919 */ /* 0x000ee20000000000 */
[----:B0-----:R-:W-:-:S03]  /*2220*/  IMAD.WIDE R10, R17, 0x4, R10 ;  /* 0x00000004110a7825 */ /* 0x001fc600078e020a */
[----:B---3--:R-:W-:Y:S01]  /*2230*/  ISETP.EQ.U32.AND P1, PT, R9, UR5, PT ;  /* 0x0000000509007c0c */ /* 0x008fe2000bf22070 */
[----:B--2---:R-:W-:-:S05]  /*2240*/  IMAD R8, R7, R8, RZ ;  /* 0x0000000807087224 */ /* 0x004fca00078e02ff */
[----:B------:R0:W-:Y:S01]  /*2250*/  STS [R5], R8 ;  /* 0x0000000805007388 */ /* 0x0001e20000000800 */
[----:B------:R-:W-:Y:S08]  /*2260*/  BAR.SYNC.DEFER_BLOCKING 0x0 ;  /* 0x0000000000007b1d */ /* 0x000ff00000010000 */
[----:B0-----:R-:W0:Y:S01]  /*2270*/  LDC.64 R8, c[0x0][0x390] ;  /* 0x0000e400ff087b82 */ /* 0x001e220000000a00 */
[----:B------:R-:W2:Y:S01]  /*2280*/  LDS R7, [R5] ;  /* 0x0000000005077984 */ /* 0x000ea20000000800 */
[----:B0-----:R-:W-:-:S06]  /*2290*/  IMAD.WIDE R8, R19, 0x4, R8 ;  /* 0x0000000413087825 */ /* 0x001fcc00078e0208 */
[----:B--2---:R-:W1:Y:S02]  /*22a0*/  REDUX.SUM UR6, R7 ;  /* 0x00000000070673c4 */ /* 0x004e64000000c000 */
[----:B-1----:R-:W-:-:S05]  /*22b0*/  MOV R15, UR6 ;  /* 0x00000006000f7c02 */ /* 0x002fca0008000f00 */
        /* <DEDUP_REMOVED lines=22> */
.L_x_9:
[----:B------:R-:W-:Y:S05]  /*2420*/  @P0 EXIT ;  /* 0x000000000000094d */ /* 0x000fea0003800000 */
[----:B------:R-:W0:Y:S01]  /*2430*/  LDCU UR5, c[0x0][0x39c] ;  /* 0x00007380ff0577ac */ /* 0x000e220008000800 */
[----:B--2---:R-:W2:Y:S01]  /*2440*/  LDC.64 R8, c[0x0][0x380] ;  /* 0x0000e000ff087b82 */ /* 0x004ea20000000a00 */
[----:B------:R-:W-:-:S04]  /*2450*/  UIADD3 UR4, UPT, UPT, UR4, 0x2000, URZ ;  /* 0x0000200004047890 */ /* 0x000fc8000fffe0ff */
[----:B------:R-:W-:Y:S01]  /*2460*/  ULEA UR4, UR7, UR4, 0x18 ;  /* 0x0000000407047291 */ /* 0x000fe2000f8ec0ff */
[----:B0-----:R-:W-:-:S05]  /*2470*/  IMAD R7, R6, UR5, R0 ;  /* 0x0000000506077c24 */ /* 0x001fca000f8e0200 */
[----:B------:R-:W-:-:S05]  /*2480*/  LEA R0, R6, UR4, 0x2 ;  /* 0x0000000406007c11 */ /* 0x000fca000f8e10ff */
[----:B------:R-:W-:Y:S01]  /*2490*/  STS [R0], RZ ;  /* 0x000000ff00007388 */ /* 0x000fe20000000800 */
[----:B--2---:R-:W-:Y:S01]  /*24a0*/  IMAD.WIDE R8, R7, 0x4, R8 ;  /* 0x0000000407087825 */ /* 0x004fe200078e0208 */
[----:B------:R-:W-:Y:S06]  /*24b0*/  BAR.SYNC.DEFER_BLOCKING 0x0 ;  /* 0x0000000000007b1d */ /* 0x000fec0000010000 */
[----:B------:R-:W2:Y:S01]  /*24c0*/  LDG.E R8, desc[UR8][R8.64] ;  /* 0x0000000808087981 */ /* 0x000ea2000c1e1900 */
[----:B------:R-:W-:Y:S01]  /*24d0*/  VOTEU.ANY UR4, UPT, PT ;  /* 0x0000000000047886 */ /* 0x000fe200038e0100 */
[----:B------:R-:W-:Y:S01]  /*24e0*/  IMAD R3, R6, R3, UR10 ;  /* 0x0000000a06037e24 */ /* 0x000fe2000f8e0203 */
[----:B------:R-:W-:Y:S01]  /*24f0*/  UFLO.U32 UR4, UR4 ;  /* 0x00000004000472bd */ /* 0x000fe200080e0000 */
[----:B------:R-:W2:Y:S01]  /*2500*/  LDS R7, [R4] ;  /* 0x0000000004077984 */ /* 0x000ea20000000800 */
[----:B------:R-:W0:Y:S04]  /*2510*/  S2R R10, SR_LANEID ;  /* 0x00000000000a7919 */ /* 0x000e280000000000 */
[----:B0-----:R-:W-:Y:S01]  /*2520*/  ISETP.EQ.U32.AND P0, PT, R10, UR4, PT ;  /* 0x000000040a007c0c */ /* 0x001fe2000bf02070 */
[----:B--2---:R-:W-:-:S02]  /*2530*/  IMAD R2, R8, R7, RZ ;  /* 0x0000000708027224 */ /* 0x004fc400078e02ff */
[----:B------:R-:W0:Y:S03]  /*2540*/  LDC.64 R8, c[0x0][0x390] ;  /* 0x0000e400ff087b82 */ /* 0x000e260000000a00 */
[----:B------:R0:W-:Y:S05]  /*2550*/  STS [R5], R2 ;  /* 0x0000000205007388 */ /* 0x0001ea0000000800 */
[----:B------:R-:W-:Y:S01]  /*2560*/  BAR.SYNC.DEFER_BLOCKING 0x0 ;  /* 0x0000000000007b1d */ /* 0x000fe20000010000 */
[----:B0-----:R-:W-:-:S05]  /*2570*/  IMAD.WIDE R2, R3, 0x4, R8 ;  /* 0x0000000403027825 */ /* 0x001fca00078e0208 */
[----:B------:R-:W0:Y:S02]  /*2580*/  LDS R7, [R5] ;  /* 0x0000000005077984 */ /* 0x000e240000000800 */
[----:B0-----:R-:W1:Y:S02]  /*2590*/  REDUX.SUM UR5, R7 ;  /* 0x00000000070573c4 */ /* 0x001e64000000c000 */
[----:B-1----:R-:W-:-:S05]  /*25a0*/  MOV R13, UR5 ;  /* 0x00000005000d7c02 */ /* 0x002fca0008000f00 */
[----:B------:R-:W-:Y:S01]  /*25b0*/  @P0 ATOMS.ADD RZ, [R0], R13 ;  /* 0x0000000d00ff038c */ /* 0x000fe20000000000 */
[----:B------:R-:W-:Y:S06]  /*25c0*/  BAR.SYNC.DEFER_BLOCKING 0x0 ;  /* 0x0000000000007b1d */ /* 0x000fec0000010000 */
[----:B---3--:R-:W0:Y:S04]  /*25d0*/  LDS R11, [R0] ;  /* 0x00000000000b7984 */ /* 0x008e280000000800 */
[----:B0-----:R-:W-:Y:S01]  /*25e0*/  STG.E desc[UR8][R2.64], R11 ;  /* 0x0000000b02007986 */ /* 0x001fe2000c101908 */
[----:B------:R-:W-:Y:S06]  /*25f0*/  BAR.SYNC.DEFER_BLOCKING 0x0 ;  /* 0x0000000000007b1d */ /* 0x000fec0000010000 */
[----:B------:R-:W-:Y:S05]  /*2600*/  EXIT ;  /* 0x000000000000794d */ /* 0x000fea0003800000 */
.L_x_10:
        /* <DEDUP_REMOVED lines=15> */
.L_x_13:


//--------------------- .nv.shared.reserved.0     --------------------------
	.section	.nv.shared.reserved.0,"aw",@nobits
	.weak		__nv_reservedSMEM_offset_0_alias
	.size		__nv_reservedSMEM_offset_0_alias, 0, 64
	.other		__nv_reservedSMEM_offset_0_alias,@"STO_CUDA_RESERVED_SHARED STV_DEFAULT"
__nv_reservedSMEM_offset_0_alias:
	.zero		0
	.zero		64


//--------------------- .nv.shared._Z5mult2PiS_S_iii --------------------------
	.section	.nv.shared._Z5mult2PiS_S_iii,"aw",@nobits
	.sectionflags	@""
	.align	4
.nv.shared._Z5mult2PiS_S_iii:
	.zero		13312


//--------------------- .nv.shared._Z5mult1PiS_S_iii --------------------------
	.section	.nv.shared._Z5mult1PiS_S_iii,"aw",@nobits
	.sectionflags	@""
	.align	4
.nv.shared._Z5mult1PiS_S_iii:
	.zero		13312


//--------------------- .nv.constant0._Z3addPiS_S_ii --------------------------
	.section	.nv.constant0._Z3addPiS_S_ii,"a",@progbits
	.sectionflags	@""
	.align	4
.nv.constant0._Z3addPiS_S_ii:
	.zero		928


//--------------------- .nv.constant0._Z5mult2PiS_S_iii --------------------------
	.section	.nv.constant0._Z5mult2PiS_S_iii,"a",@progbits
	.sectionflags	@""
	.align	4
.nv.constant0._Z5mult2PiS_S_iii:
	.zero		932


//--------------------- .nv.constant0._Z5mult1PiS_S_iii --------------------------
	.section	.nv.constant0._Z5mult1PiS_S_iii,"a",@progbits
	.sectionflags	@""
	.align	4
.nv.constant0._Z5mult1PiS_S_iii:
	.zero		932


//--------------------- SYMBOLS --------------------------

	.type		.nv.reservedSmem.offset0,@object
	.size		.nv.reservedSmem.offset0,0x4
	.type		.nv.reservedSmem.cap,@object
	.size		.nv.reservedSmem.cap,0x4
